def attn_fwd(
    Q,
    K,
    V,
    Out,
    Lse,
    sm_scale,
    stride_qz,
    stride_qh,
    stride_qm,
    stride_qk,
    stride_kz,
    stride_kh,
    stride_kn,
    stride_kk,
    stride_vz,
    stride_vh,
    stride_vn,
    stride_vk,
    stride_oz,
    stride_oh,
    stride_om,
    stride_ok,
    seqlen_q,
    seqlen_k,
    BLOCK_M: tl.constexpr,
    BLOCK_N: tl.constexpr,
    HEAD_DIM: tl.constexpr,
    CAUSAL: tl.constexpr,
):
    start_m = tl.program_id(0)
    off_hz = tl.program_id(1)
    q_off = off_hz * stride_qh
    k_off = off_hz * stride_kh
    v_off = off_hz * stride_vh
    offs_m = start_m * BLOCK_M + tl.arange(0, BLOCK_M)
    offs_d = tl.arange(0, HEAD_DIM)
    offs_n = tl.arange(0, BLOCK_N)
    q_ptrs = Q + q_off + offs_m[:, None] * stride_qm + offs_d[None, :] * stride_qk
    k_ptrs = K + k_off + offs_d[:, None] * stride_kk + offs_n[None, :] * stride_kn
    v_ptrs = V + v_off + offs_n[:, None] * stride_vn + offs_d[None, :] * stride_vk
    m_i = tl.full([BLOCK_M], float("-inf"), dtype=tl.float32)
    l_i = tl.zeros([BLOCK_M], dtype=tl.float32) + 1.0
    acc = tl.zeros([BLOCK_M, HEAD_DIM], dtype=tl.float32)
    q = tl.load(q_ptrs)
    acc, l_i, m_i = _attn_fwd_inner(
        acc,
        l_i,
        m_i,
        q,
        k_ptrs,
        v_ptrs,
        sm_scale,
        stride_kn,
        stride_vn,
        start_m,
        seqlen_k,
        BLOCK_M,
        BLOCK_N,
        HEAD_DIM,
        CAUSAL,
    )
    acc = acc / l_i[:, None]
    lse = m_i + tl.math.log2(l_i) / 1.4426950408889634
    o_ptrs = (
        Out
        + off_hz * stride_oh
        + offs_m[:, None] * stride_om
        + offs_d[None, :] * stride_ok
    )
    tl.store(o_ptrs, acc.to(Out.dtype.element_ty))
    tl.store(Lse + off_hz * seqlen_q + offs_m, lse)

# config = {"BLOCK_M": 32, "BLOCK_N": 16, "HEAD_DIM": 128, "arch": "sm_100", "causal": false, "dtype": "bf16", "num_stages": 4, "num_warps": 4}
# arch = sm_100


// ===== COMPILED SASS (sm_100a) =====

	.target	sm_100a

	.elftype	@"ET_EXEC"


//--------------------- .note.nv.tkinfo           --------------------------
	.section	.note.nv.tkinfo,"",@"SHT_NOTE"
	.sectionflags	@"SHF_NOTE_NV_TKINFO"
	.tkinfo
        /*0018*/ 	.word	0x00000081
        /*0030*/ 	.string	""
        /*0030*/ 	.string	"ptxas-blackwell"
        /*0030*/ 	.string	"Cuda compilation tools, release 12.9, V12.9.86"
        /*0030*/ 	.string	"Build cuda_12.9.r12.9/compiler.36037853_0"
        /*0030*/ 	.string	"-v  -suppress-debug-info  -lineinfo  -arch sm_100a "



//--------------------- .note.nv.cuver            --------------------------
	.section	.note.nv.cuver,"",@"SHT_NOTE"
	.sectionflags	@"SHF_NOTE_NV_CUVER"
        /*0018*/ 	.short	0x0001
        /*001a*/ 	.short	0x0064
        /*001c*/ 	.short	0x0001
        /*001e*/ 	.short	0x0000
        /*0020*/ 	.short	0x0001
        /*0022*/ 	.short	0x0000


//--------------------- .nv.info                  --------------------------
	.section	.nv.info,"",@"SHT_CUDA_INFO"
	.align	4


	//----- nvinfo : EIATTR_REGCOUNT
	.align		4
        /*0000*/ 	.byte	0x04, 0x2f
        /*0002*/ 	.short	(.L_2 - .L_1)
	.align		4
.L_1:
        /*0004*/ 	.word	index@(attn_fwd)
        /*0008*/ 	.word	0x000000a8


	//----- nvinfo : EIATTR_FRAME_SIZE
	.align		4
.L_2:
        /*000c*/ 	.byte	0x04, 0x11
        /*000e*/ 	.short	(.L_4 - .L_3)
	.align		4
.L_3:
        /*0010*/ 	.word	index@(attn_fwd)
        /*0014*/ 	.word	0x00000000


	//----- nvinfo : EIATTR_MIN_STACK_SIZE
	.align		4
.L_4:
        /*0018*/ 	.byte	0x04, 0x12
        /*001a*/ 	.short	(.L_6 - .L_5)
	.align		4
.L_5:
        /*001c*/ 	.word	index@(attn_fwd)
        /*0020*/ 	.word	0x00000000
.L_6:


//--------------------- .nv.info.attn_fwd         --------------------------
	.section	.nv.info.attn_fwd,"",@"SHT_CUDA_INFO"
	.sectionflags	@""
	.align	4


	//----- nvinfo : EIATTR_CUDA_API_VERSION
	.align		4
        /*0000*/ 	.byte	0x04, 0x37
        /*0002*/ 	.short	(.L_8 - .L_7)
.L_7:
        /*0004*/ 	.word	0x00000081


	//----- nvinfo : EIATTR_KPARAM_INFO
	.align		4
.L_8:
        /*0008*/ 	.byte	0x04, 0x17
        /*000a*/ 	.short	(.L_10 - .L_9)
.L_9:
        /*000c*/ 	.word	0x00000000
        /*0010*/ 	.short	0x0019
        /*0012*/ 	.short	0x0080
        /*0014*/ 	.byte	0x00, 0xf4, 0x21, 0x00


	//----- nvinfo : EIATTR_KPARAM_INFO
	.align		4
.L_10:
        /*0018*/ 	.byte	0x04, 0x17
        /*001a*/ 	.short	(.L_12 - .L_11)
.L_11:
        /*001c*/ 	.word	0x00000000
        /*0020*/ 	.short	0x0018
        /*0022*/ 	.short	0x0078
        /*0024*/ 	.byte	0x00, 0xf4, 0x21, 0x00


	//----- nvinfo : EIATTR_KPARAM_INFO
	.align		4
.L_12:
        /*0028*/ 	.byte	0x04, 0x17
        /*002a*/ 	.short	(.L_14 - .L_13)
.L_13:
        /*002c*/ 	.word	0x00000000
        /*0030*/ 	.short	0x0017
        /*0032*/ 	.short	0x0070
        /*0034*/ 	.byte	0x00, 0xf0, 0x11, 0x00


	//----- nvinfo : EIATTR_KPARAM_INFO
	.align		4
.L_14:
        /*0038*/ 	.byte	0x04, 0x17
        /*003a*/ 	.short	(.L_16 - .L_15)
.L_15:
        /*003c*/ 	.word	0x00000000
        /*0040*/ 	.short	0x0016
        /*0042*/ 	.short	0x006c
        /*0044*/ 	.byte	0x00, 0xf0, 0x11, 0x00


	//----- nvinfo : EIATTR_KPARAM_INFO
	.align		4
.L_16:
        /*0048*/ 	.byte	0x04, 0x17
        /*004a*/ 	.short	(.L_18 - .L_17)
.L_17:
        /*004c*/ 	.word	0x00000000
        /*0050*/ 	.short	0x0015
        /*0052*/ 	.short	0x0068
        /*0054*/ 	.byte	0x00, 0xf0, 0x11, 0x00


	//----- nvinfo : EIATTR_KPARAM_INFO
	.align		4
.L_18:
        /*0058*/ 	.byte	0x04, 0x17
        /*005a*/ 	.short	(.L_20 - .L_19)
.L_19:
        /*005c*/ 	.word	0x00000000
        /*0060*/ 	.short	0x0014
        /*0062*/ 	.short	0x0064
        /*0064*/ 	.byte	0x00, 0xf0, 0x11, 0x00


	//----- nvinfo : EIATTR_KPARAM_INFO
	.align		4
.L_20:
        /*0068*/ 	.byte	0x04, 0x17
        /*006a*/ 	.short	(.L_22 - .L_21)
.L_21:
        /*006c*/ 	.word	0x00000000
        /*0070*/ 	.short	0x0013
        /*0072*/ 	.short	0x0060
        /*0074*/ 	.byte	0x00, 0xf0, 0x11, 0x00


	//----- nvinfo : EIATTR_KPARAM_INFO
	.align		4
.L_22:
        /*0078*/ 	.byte	0x04, 0x17
        /*007a*/ 	.short	(.L_24 - .L_23)
.L_23:
        /*007c*/ 	.word	0x00000000
        /*0080*/ 	.short	0x0012
        /*0082*/ 	.short	0x005c
        /*0084*/ 	.byte	0x00, 0xf0, 0x11, 0x00


	//----- nvinfo : EIATTR_KPARAM_INFO
	.align		4
.L_24:
        /*0088*/ 	.byte	0x04, 0x17
        /*008a*/ 	.short	(.L_26 - .L_25)
.L_25:
        /*008c*/ 	.word	0x00000000
        /*0090*/ 	.short	0x0011
        /*0092*/ 	.short	0x0058
        /*0094*/ 	.byte	0x00, 0xf0, 0x11, 0x00


	//----- nvinfo : EIATTR_KPARAM_INFO
	.align		4
.L_26:
        /*0098*/ 	.byte	0x04, 0x17
        /*009a*/ 	.short	(.L_28 - .L_27)
.L_27:
        /*009c*/ 	.word	0x00000000
        /*00a0*/ 	.short	0x0010
        /*00a2*/ 	.short	0x0054
        /*00a4*/ 	.byte	0x00, 0xf0, 0x11, 0x00


	//----- nvinfo : EIATTR_KPARAM_INFO
	.align		4
.L_28:
        /*00a8*/ 	.byte	0x04, 0x17
        /*00aa*/ 	.short	(.L_30 - .L_29)
.L_29:
        /*00ac*/ 	.word	0x00000000
        /*00b0*/ 	.short	0x000f
        /*00b2*/ 	.short	0x0050
        /*00b4*/ 	.byte	0x00, 0xf0, 0x11, 0x00


	//----- nvinfo : EIATTR_KPARAM_INFO
	.align		4
.L_30:
        /*00b8*/ 	.byte	0x04, 0x17
        /*00ba*/ 	.short	(.L_32 - .L_31)
.L_31:
        /*00bc*/ 	.word	0x00000000
        /*00c0*/ 	.short	0x000e
        /*00c2*/ 	.short	0x004c
        /*00c4*/ 	.byte	0x00, 0xf0, 0x11, 0x00


	//----- nvinfo : EIATTR_KPARAM_INFO
	.align		4
.L_32:
        /*00c8*/ 	.byte	0x04, 0x17
        /*00ca*/ 	.short	(.L_34 - .L_33)
.L_33:
        /*00cc*/ 	.word	0x00000000
        /*00d0*/ 	.short	0x000d
        /*00d2*/ 	.short	0x0048
        /*00d4*/ 	.byte	0x00, 0xf0, 0x11, 0x00


	//----- nvinfo : EIATTR_KPARAM_INFO
	.align		4
.L_34:
        /*00d8*/ 	.byte	0x04, 0x17
        /*00da*/ 	.short	(.L_36 - .L_35)
.L_35:
        /*00dc*/ 	.word	0x00000000
        /*00e0*/ 	.short	0x000c
        /*00e2*/ 	.short	0x0044
        /*00e4*/ 	.byte	0x00, 0xf0, 0x11, 0x00


	//----- nvinfo : EIATTR_KPARAM_INFO
	.align		4
.L_36:
        /*00e8*/ 	.byte	0x04, 0x17
        /*00ea*/ 	.short	(.L_38 - .L_37)
.L_37:
        /*00ec*/ 	.word	0x00000000
        /*00f0*/ 	.short	0x000b
        /*00f2*/ 	.short	0x0040
        /*00f4*/ 	.byte	0x00, 0xf0, 0x11, 0x00


	//----- nvinfo : EIATTR_KPARAM_INFO
	.align		4
.L_38:
        /*00f8*/ 	.byte	0x04, 0x17
        /*00fa*/ 	.short	(.L_40 - .L_39)
.L_39:
        /*00fc*/ 	.word	0x00000000
        /*0100*/ 	.short	0x000a
        /*0102*/ 	.short	0x003c
        /*0104*/ 	.byte	0x00, 0xf0, 0x11, 0x00


	//----- nvinfo : EIATTR_KPARAM_INFO
	.align		4
.L_40:
        /*0108*/ 	.byte	0x04, 0x17
        /*010a*/ 	.short	(.L_42 - .L_41)
.L_41:
        /*010c*/ 	.word	0x00000000
        /*0110*/ 	.short	0x0009
        /*0112*/ 	.short	0x0038
        /*0114*/ 	.byte	0x00, 0xf0, 0x11, 0x00


	//----- nvinfo : EIATTR_KPARAM_INFO
	.align		4
.L_42:
        /*0118*/ 	.byte	0x04, 0x17
        /*011a*/ 	.short	(.L_44 - .L_43)
.L_43:
        /*011c*/ 	.word	0x00000000
        /*0120*/ 	.short	0x0008
        /*0122*/ 	.short	0x0034
        /*0124*/ 	.byte	0x00, 0xf0, 0x11, 0x00


	//----- nvinfo : EIATTR_KPARAM_INFO
	.align		4
.L_44:
        /*0128*/ 	.byte	0x04, 0x17
        /*012a*/ 	.short	(.L_46 - .L_45)
.L_45:
        /*012c*/ 	.word	0x00000000
        /*0130*/ 	.short	0x0007
        /*0132*/ 	.short	0x0030
        /*0134*/ 	.byte	0x00, 0xf0, 0x11, 0x00


	//----- nvinfo : EIATTR_KPARAM_INFO
	.align		4
.L_46:
        /*0138*/ 	.byte	0x04, 0x17
        /*013a*/ 	.short	(.L_48 - .L_47)
.L_47:
        /*013c*/ 	.word	0x00000000
        /*0140*/ 	.short	0x0006
        /*0142*/ 	.short	0x002c
        /*0144*/ 	.byte	0x00, 0xf0, 0x11, 0x00


	//----- nvinfo : EIATTR_KPARAM_INFO
	.align		4
.L_48:
        /*0148*/ 	.byte	0x04, 0x17
        /*014a*/ 	.short	(.L_50 - .L_49)
.L_49:
        /*014c*/ 	.word	0x00000000
        /*0150*/ 	.short	0x0005
        /*0152*/ 	.short	0x0028
        /*0154*/ 	.byte	0x00, 0xf0, 0x11, 0x00


	//----- nvinfo : EIATTR_KPARAM_INFO
	.align		4
.L_50:
        /*0158*/ 	.byte	0x04, 0x17
        /*015a*/ 	.short	(.L_52 - .L_51)
.L_51:
        /*015c*/ 	.word	0x00000000
        /*0160*/ 	.short	0x0004
        /*0162*/ 	.short	0x0020
        /*0164*/ 	.byte	0x00, 0xf4, 0x21, 0x00


	//----- nvinfo : EIATTR_KPARAM_INFO
	.align		4
.L_52:
        /*0168*/ 	.byte	0x04, 0x17
        /*016a*/ 	.short	(.L_54 - .L_53)
.L_53:
        /*016c*/ 	.word	0x00000000
        /*0170*/ 	.short	0x0003
        /*0172*/ 	.short	0x0018
        /*0174*/ 	.byte	0x00, 0xf4, 0x21, 0x00


	//----- nvinfo : EIATTR_KPARAM_INFO
	.align		4
.L_54:
        /*0178*/ 	.byte	0x04, 0x17
        /*017a*/ 	.short	(.L_56 - .L_55)
.L_55:
        /*017c*/ 	.word	0x00000000
        /*0180*/ 	.short	0x0002
        /*0182*/ 	.short	0x0010
        /*0184*/ 	.byte	0x00, 0xf4, 0x21, 0x00


	//----- nvinfo : EIATTR_KPARAM_INFO
	.align		4
.L_56:
        /*0188*/ 	.byte	0x04, 0x17
        /*018a*/ 	.short	(.L_58 - .L_57)
.L_57:
        /*018c*/ 	.word	0x00000000
        /*0190*/ 	.short	0x0001
        /*0192*/ 	.short	0x0008
        /*0194*/ 	.byte	0x00, 0xf4, 0x21, 0x00


	//----- nvinfo : EIATTR_KPARAM_INFO
	.align		4
.L_58:
        /*0198*/ 	.byte	0x04, 0x17
        /*019a*/ 	.short	(.L_60 - .L_59)
.L_59:
        /*019c*/ 	.word	0x00000000
        /*01a0*/ 	.short	0x0000
        /*01a2*/ 	.short	0x0000
        /*01a4*/ 	.byte	0x00, 0xf4, 0x21, 0x00


	//----- nvinfo : EIATTR_SPARSE_MMA_MASK
	.align		4
.L_60:
        /*01a8*/ 	.byte	0x03, 0x50
        /*01aa*/ 	.short	0x0000


	//----- nvinfo : EIATTR_MAXREG_COUNT
	.align		4
        /*01ac*/ 	.byte	0x03, 0x1b
        /*01ae*/ 	.short	0x00ff


	//----- nvinfo : EIATTR_NUM_BARRIERS
	.align		4
        /*01b0*/ 	.byte	0x02, 0x4c
        /*01b2*/ 	.byte	0x01
	.zero		1


	//----- nvinfo : EIATTR_COOP_GROUP_MASK_REGIDS
	.align		4
        /*01b4*/ 	.byte	0x04, 0x29
        /*01b6*/ 	.short	(.L_62 - .L_61)


	//   ....[0]....
.L_61:
        /*01b8*/ 	.word	0xffffffff


	//   ....[1]....
        /*01bc*/ 	.word	0xffffffff


	//   ....[2]....
        /*01c0*/ 	.word	0xffffffff


	//   ....[3]....
        /*01c4*/ 	.word	0xffffffff


	//   ....[4]....
        /*01c8*/ 	.word	0xffffffff


	//   ....[5]....
        /*01cc*/ 	.word	0xffffffff


	//   ....[6]....
        /*01d0*/ 	.word	0xffffffff


	//   ....[7]....
        /*01d4*/ 	.word	0xffffffff


	//   ....[8]....
        /*01d8*/ 	.word	0xffffffff


	//   ....[9]....
        /*01dc*/ 	.word	0xffffffff


	//   ....[10]....
        /*01e0*/ 	.word	0xffffffff


	//   ....[11]....
        /*01e4*/ 	.word	0xffffffff


	//   ....[12]....
        /*01e8*/ 	.word	0xffffffff


	//   ....[13]....
        /*01ec*/ 	.word	0xffffffff


	//   ....[14]....
        /*01f0*/ 	.word	0xffffffff


	//   ....[15]....
        /*01f4*/ 	.word	0xffffffff


	//   ....[16]....
        /*01f8*/ 	.word	0xffffffff


	//   ....[17]....
        /*01fc*/ 	.word	0xffffffff


	//----- nvinfo : EIATTR_COOP_GROUP_INSTR_OFFSETS
	.align		4
.L_62:
        /*0200*/ 	.byte	0x04, 0x28
        /*0202*/ 	.short	(.L_64 - .L_63)


	//   ....[0]....
.L_63:
        /*0204*/ 	.word	0x000020a0


	//   ....[1]....
        /*0208*/ 	.word	0x000020b0


	//   ....[2]....
        /*020c*/ 	.word	0x000020c0


	//   ....[3]....
        /*0210*/ 	.word	0x000020d0


	//   ....[4]....
        /*0214*/ 	.word	0x00002120


	//   ....[5]....
        /*0218*/ 	.word	0x00002130


	//   ....[6]....
        /*021c*/ 	.word	0x00002140


	//   ....[7]....
        /*0220*/ 	.word	0x00002150


	//   ....[8]....
        /*0224*/ 	.word	0x00002200


	//   ....[9]....
        /*0228*/ 	.word	0x00002470


	//   ....[10]....
        /*022c*/ 	.word	0x00002480


	//   ....[11]....
        /*0230*/ 	.word	0x000024a0


	//   ....[12]....
        /*0234*/ 	.word	0x000024b0


	//   ....[13]....
        /*0238*/ 	.word	0x000024e0


	//   ....[14]....
        /*023c*/ 	.word	0x00002510


	//   ....[15]....
        /*0240*/ 	.word	0x00002520


	//   ....[16]....
        /*0244*/ 	.word	0x00002530


	//   ....[17]....
        /*0248*/ 	.word	0x000025f0


	//----- nvinfo : EIATTR_VRC_CTA_INIT_COUNT
	.align		4
.L_64:
        /*024c*/ 	.byte	0x02, 0x4a
	.zero		1
	.zero		1


	//----- nvinfo : EIATTR_EXIT_INSTR_OFFSETS
	.align		4
        /*0250*/ 	.byte	0x04, 0x1c
        /*0252*/ 	.short	(.L_66 - .L_65)


	//   ....[0]....
.L_65:
        /*0254*/ 	.word	0x00004cf0


	//   ....[1]....
        /*0258*/ 	.word	0x00004d20


	//----- nvinfo : EIATTR_REQNTID
	.align		4
.L_66:
        /*025c*/ 	.byte	0x04, 0x10
        /*025e*/ 	.short	(.L_68 - .L_67)
.L_67:
        /*0260*/ 	.word	0x00000080
        /*0264*/ 	.word	0x00000001
        /*0268*/ 	.word	0x00000001


	//----- nvinfo : EIATTR_CBANK_PARAM_SIZE
	.align		4
.L_68:
        /*026c*/ 	.byte	0x03, 0x19
        /*026e*/ 	.short	0x0088


	//----- nvinfo : EIATTR_PARAM_CBANK
	.align		4
        /*0270*/ 	.byte	0x04, 0x0a
        /*0272*/ 	.short	(.L_70 - .L_69)
	.align		4
.L_69:
        /*0274*/ 	.word	index@(.nv.constant0.attn_fwd)
        /*0278*/ 	.short	0x0380
        /*027a*/ 	.short	0x0088


	//----- nvinfo : EIATTR_SW_WAR
	.align		4
.L_70:
        /*027c*/ 	.byte	0x04, 0x36
        /*027e*/ 	.short	(.L_72 - .L_71)
.L_71:
        /*0280*/ 	.word	0x00000008
.L_72:


//--------------------- .nv.compat                --------------------------
	.section	.nv.compat,"",@"SHT_CUDA_COMPAT_INFO"
	.align	4
        /*0000*/ 	.byte	0x02, 0x02, 0x01, 0x00, 0x02, 0x05, 0x05, 0x00, 0x02, 0x03, 0x00, 0x00, 0x02, 0x06, 0x01, 0x00


//--------------------- .nv.callgraph             --------------------------
	.section	.nv.callgraph,"",@"SHT_CUDA_CALLGRAPH"
	.align	4
	.sectionentsize	8
	.align		4
        /*0000*/ 	.word	0x00000000
	.align		4
        /*0004*/ 	.word	0xffffffff
	.align		4
        /*0008*/ 	.word	0x00000000
	.align		4
        /*000c*/ 	.word	0xfffffffe
	.align		4
        /*0010*/ 	.word	0x00000000
	.align		4
        /*0014*/ 	.word	0xfffffffd
	.align		4
        /*0018*/ 	.word	0x00000000
	.align		4
        /*001c*/ 	.word	0xfffffffc


//--------------------- .nv.constant4             --------------------------
	.section	.nv.constant4,"a",@progbits
	.align	8
	.align		8
.nv.constant4:
        /*0000*/ 	.dword	_$_str


//--------------------- .text.attn_fwd            --------------------------
	.section	.text.attn_fwd,"ax",@progbits
	.align	128
        .global         attn_fwd
        .type           attn_fwd,@function
        .size           attn_fwd,(.L_x_3 - attn_fwd)
        .other          attn_fwd,@"STO_CUDA_ENTRY STV_DEFAULT"
attn_fwd:
.text.attn_fwd:
[----:B------:R-:W0:Y:S01]  /*0000*/  LDC R1, c[0x0][0x37c] ;  /* 0x0000df00ff017b82 */ /* 0x000e220000000800 */
[----:B------:R-:W1:Y:S07]  /*0010*/  S2R R0, SR_TID.X ;  /* 0x0000000000007919 */ /* 0x000e6e0000002100 */
[----:B------:R-:W2:Y:S01]  /*0020*/  LDC R20, c[0x0][0x3b8] ;  /* 0x0000ee00ff147b82 */ /* 0x000ea20000000800 */
[----:B------:R-:W3:Y:S01]  /*0030*/  LDCU.64 UR4, c[0x0][0x3b0] ;  /* 0x00007600ff0477ac */ /* 0x000ee20008000a00 */
[----:B------:R-:W4:Y:S01]  /*0040*/  S2R R3, SR_CTAID.X ;  /* 0x0000000000037919 */ /* 0x000f220000002500 */
[----:B------:R-:W5:Y:S05]  /*0050*/  LDCU.64 UR10, c[0x0][0x358] ;  /* 0x00006b00ff0a77ac */ /* 0x000f6a0008000a00 */
[----:B------:R-:W3:Y:S08]  /*0060*/  S2UR UR7, SR_CTAID.Y ;  /* 0x00000000000779c3 */ /* 0x000ef00000002600 */
[----:B------:R-:W0:Y:S01]  /*0070*/  LDC.64 R50, c[0x0][0x380] ;  /* 0x0000e000ff327b82 */ /* 0x000e220000000a00 */
[----:B-1----:R-:W-:Y:S01]  /*0080*/  LOP3.LUT R88, R0, 0x1f, RZ, 0xc0, !PT ;  /* 0x0000001f00587812 */ /* 0x002fe200078ec0ff */
[----:B---3--:R-:W-:Y:S01]  /*0090*/  UIMAD UR4, UR7, UR4, URZ ;  /* 0x00000004070472a4 */ /* 0x008fe2000f8e02ff */
[----:B------:R-:W-:-:S03]  /*00a0*/  SHF.R.U32.HI R2, RZ, 0x5, R0 ;  /* 0x00000005ff027819 */ /* 0x000fc60000011600 */
[----:B----4-:R-:W-:Y:S01]  /*00b0*/  IMAD R88, R3, 0x20, R88 ;  /* 0x0000002003587824 */ /* 0x010fe200078e0258 */
[----:B------:R-:W-:Y:S01]  /*00c0*/  SGXT.U32 R3, R2, 0x2 ;  /* 0x000000020203781a */ /* 0x000fe20000000000 */
[----:B------:R-:W-:Y:S02]  /*00d0*/  USHF.L.U32 UR6, UR4, 0x1, URZ ;  /* 0x0000000104067899 */ /* 0x000fe400080006ff */
[----:B------:R-:W-:Y:S01]  /*00e0*/  IMAD R2, R88, UR5, RZ ;  /* 0x0000000558027c24 */ /* 0x000fe2000f8e02ff */
[----:B------:R-:W-:Y:S01]  /*00f0*/  UIMAD.WIDE UR4, UR4, 0x2, URZ ;  /* 0x00000002040478a5 */ /* 0x000fe2000f8e02ff */
[----:B--2---:R-:W-:Y:S02]  /*0100*/  IMAD R4, R3, R20, RZ ;  /* 0x0000001403047224 */ /* 0x004fe400078e02ff */
[----:B------:R-:W-:Y:S02]  /*0110*/  IMAD.SHL.U32 R3, R2, 0x2, RZ ;  /* 0x0000000202037824 */ /* 0x000fe400078e00ff */
[----:B------:R-:W-:-:S02]  /*0120*/  IMAD R5, R20, 0x4, R4 ;  /* 0x0000000414057824 */ /* 0x000fc400078e0204 */
[----:B------:R-:W-:Y:S01]  /*0130*/  IMAD.HI R2, R2, 0x2, RZ ;  /* 0x0000000202027827 */ /* 0x000fe200078e02ff */
[----:B0-----:R-:W-:Y:S02]  /*0140*/  IADD3 R50, P0, P1, R3, UR6, R50 ;  /* 0x0000000603327c10 */ /* 0x001fe4000f91e032 */
[----:B------:R-:W-:Y:S02]  /*0150*/  LEA R7, R20, R5, 0x2 ;  /* 0x0000000514077211 */ /* 0x000fe400078e10ff */
[----:B------:R-:W-:Y:S02]  /*0160*/  IADD3.X R52, PT, PT, R2, UR5, R51, P0, P1 ;  /* 0x0000000502347c10 */ /* 0x000fe400087e2433 */
[-C--:B------:R-:W-:Y:S01]  /*0170*/  LEA R2, P0, R4, R50.reuse, 0x1 ;  /* 0x0000003204027211 */ /* 0x080fe200078008ff */
[----:B------:R-:W-:Y:S01]  /*0180*/  IMAD R9, R20, 0x4, R7 ;  /* 0x0000000414097824 */ /* 0x000fe200078e0207 */
[----:B------:R-:W-:Y:S02]  /*0190*/  LEA R6, P1, R7, R50, 0x1 ;  /* 0x0000003207067211 */ /* 0x000fe400078208ff */
[----:B------:R-:W-:Y:S01]  /*01a0*/  LEA.HI.X.SX32 R3, R4, R52, 0x1, P0 ;  /* 0x0000003404037211 */ /* 0x000fe200000f0eff */
[----:B------:R-:W-:Y:S01]  /*01b0*/  IMAD R11, R20, 0x4, R9 ;  /* 0x00000004140b7824 */ /* 0x000fe200078e0209 */
[----:B------:R-:W-:-:S02]  /*01c0*/  LEA R4, P0, R5, R50, 0x1 ;  /* 0x0000003205047211 */ /* 0x000fc400078008ff */
[-C--:B------:R-:W-:Y:S01]  /*01d0*/  LEA.HI.X.SX32 R7, R7, R52.reuse, 0x1, P1 ;  /* 0x0000003407077211 */ /* 0x080fe200008f0eff */
[C---:B------:R-:W-:Y:S01]  /*01e0*/  IMAD R13, R20.reuse, 0x4, R11 ;  /* 0x00000004140d7824 */ /* 0x040fe200078e020b */
[----:B------:R-:W-:Y:S01]  /*01f0*/  LEA.HI.X.SX32 R5, R5, R52, 0x1, P0 ;  /* 0x0000003405057211 */ /* 0x000fe200000f0eff */
[----:B-----5:R0:W2:Y:S01]  /*0200*/  LDG.E.U16 R22, desc[UR10][R2.64] ;  /* 0x0000000a02167981 */ /* 0x0200a2000c1e1500 */
[C---:B------:R-:W-:Y:S02]  /*0210*/  LEA R8, P0, R9.reuse, R50, 0x1 ;  /* 0x0000003209087211 */ /* 0x040fe400078008ff */
[C---:B------:R-:W-:Y:S01]  /*0220*/  LEA R14, R20.reuse, R13, 0x2 ;  /* 0x0000000d140e7211 */ /* 0x040fe200078e10ff */
[----:B------:R1:W3:Y:S01]  /*0230*/  LDG.E.U16 R21, desc[UR10][R4.64] ;  /* 0x0000000a04157981 */ /* 0x0002e2000c1e1500 */
[----:B------:R-:W-:Y:S02]  /*0240*/  LEA.HI.X.SX32 R9, R9, R52, 0x1, P0 ;  /* 0x0000003409097211 */ /* 0x000fe400000f0eff */
[C---:B------:R-:W-:Y:S01]  /*0250*/  LEA R10, P0, R11.reuse, R50, 0x1 ;  /* 0x000000320b0a7211 */ /* 0x040fe200078008ff */
[----:B------:R-:W-:Y:S01]  /*0260*/  IMAD R15, R20, 0x4, R14 ;  /* 0x00000004140f7824 */ /* 0x000fe200078e020e */
[----:B------:R4:W5:Y:S02]  /*0270*/  LDG.E.U16 R24, desc[UR10][R6.64] ;  /* 0x0000000a06187981 */ /* 0x000964000c1e1500 */
[----:B------:R-:W-:-:S02]  /*0280*/  LEA.HI.X.SX32 R11, R11, R52, 0x1, P0 ;  /* 0x000000340b0b7211 */ /* 0x000fc400000f0eff */
[CC--:B0-----:R-:W-:Y:S01]  /*0290*/  LEA R2, P0, R13.reuse, R50.reuse, 0x1 ;  /* 0x000000320d027211 */ /* 0x0c1fe200078008ff */
[----:B-1----:R-:W-:Y:S01]  /*02a0*/  IMAD R5, R20, 0x4, R15 ;  /* 0x0000000414057824 */ /* 0x002fe200078e020f */
[----:B------:R0:W3:Y:S01]  /*02b0*/  LDG.E.U16 R23, desc[UR10][R8.64] ;  /* 0x0000000a08177981 */ /* 0x0000e2000c1e1500 */
[----:B------:R-:W-:Y:S02]  /*02c0*/  LEA R12, P1, R14, R50, 0x1 ;  /* 0x000000320e0c7211 */ /* 0x000fe400078208ff */
[----:B------:R-:W-:Y:S01]  /*02d0*/  LEA.HI.X.SX32 R3, R13, R52, 0x1, P0 ;  /* 0x000000340d037211 */ /* 0x000fe200000f0eff */
[----:B------:R-:W3:Y:S01]  /*02e0*/  LDG.E.U16 R26, desc[UR10][R10.64] ;  /* 0x0000000a0a1a7981 */ /* 0x000ee2000c1e1500 */
[C---:B----4-:R-:W-:Y:S01]  /*02f0*/  LEA R6, P0, R15.reuse, R50, 0x1 ;  /* 0x000000320f067211 */ /* 0x050fe200078008ff */
[----:B0-----:R-:W-:Y:S01]  /*0300*/  IMAD R9, R20, 0x4, R5 ;  /* 0x0000000414097824 */ /* 0x001fe200078e0205 */
[-C--:B------:R-:W-:Y:S01]  /*0310*/  LEA.HI.X.SX32 R13, R14, R52.reuse, 0x1, P1 ;  /* 0x000000340e0d7211 */ /* 0x080fe200008f0eff */
[----:B------:R-:W4:Y:S01]  /*0320*/  LDG.E.U16 R25, desc[UR10][R2.64] ;  /* 0x0000000a02197981 */ /* 0x000f22000c1e1500 */
[----:B------:R-:W-:-:S02]  /*0330*/  LEA.HI.X.SX32 R7, R15, R52, 0x1, P0 ;  /* 0x000000340f077211 */ /* 0x000fc400000f0eff */
[----:B------:R-:W-:Y:S01]  /*0340*/  LEA R14, R20, R9, 0x2 ;  /* 0x00000009140e7211 */ /* 0x000fe200078e10ff */
[----:B------:R0:W4:Y:S01]  /*0350*/  LDG.E.U16 R28, desc[UR10][R12.64] ;  /* 0x0000000a0c1c7981 */ /* 0x000122000c1e1500 */
[----:B------:R-:W-:-:S03]  /*0360*/  LEA R4, P0, R5, R50, 0x1 ;  /* 0x0000003205047211 */ /* 0x000fc600078008ff */
[C---:B------:R-:W-:Y:S01]  /*0370*/  IMAD R15, R20.reuse, 0x4, R14 ;  /* 0x00000004140f7824 */ /* 0x040fe200078e020e */
[----:B------:R-:W-:Y:S01]  /*0380*/  LEA.HI.X.SX32 R5, R5, R52, 0x1, P0 ;  /* 0x0000003405057211 */ /* 0x000fe200000f0eff */
[----:B------:R1:W4:Y:S01]  /*0390*/  LDG.E.U16 R29, desc[UR10][R6.64] ;  /* 0x0000000a061d7981 */ /* 0x000322000c1e1500 */
[----:B------:R-:W-:Y:S01]  /*03a0*/  LEA R8, P0, R9, R50, 0x1 ;  /* 0x0000003209087211 */ /* 0x000fe200078008ff */
[----:B0-----:R-:W-:-:S03]  /*03b0*/  IMAD R12, R20, 0x4, R15 ;  /* 0x00000004140c7824 */ /* 0x001fc600078e020f */
[----:B------:R-:W-:Y:S01]  /*03c0*/  LEA.HI.X.SX32 R9, R9, R52, 0x1, P0 ;  /* 0x0000003409097211 */ /* 0x000fe200000f0eff */
[----:B------:R0:W4:Y:S01]  /*03d0*/  LDG.E.U16 R30, desc[UR10][R4.64] ;  /* 0x0000000a041e7981 */ /* 0x000122000c1e1500 */
[CC--:B------:R-:W-:Y:S01]  /*03e0*/  LEA R2, P0, R15.reuse, R50.reuse, 0x1 ;  /* 0x000000320f027211 */ /* 0x0c0fe200078008ff */
[----:B------:R-:W-:Y:S01]  /*03f0*/  IMAD R13, R20, 0x4, R12 ;  /* 0x00000004140d7824 */ /* 0x000fe200078e020c */
[----:B------:R-:W-:Y:S01]  /*0400*/  LEA R10, P1, R14, R50, 0x1 ;  /* 0x000000320e0a7211 */ /* 0x000fe200078208ff */
[----:B------:R0:W4:Y:S01]  /*0410*/  LDG.E.U16 R31, desc[UR10][R8.64] ;  /* 0x0000000a081f7981 */ /* 0x000122000c1e1500 */
[----:B------:R-:W-:Y:S02]  /*0420*/  LEA.HI.X.SX32 R3, R15, R52, 0x1, P0 ;  /* 0x000000340f037211 */ /* 0x000fe400000f0eff */
[----:B-1----:R-:W-:Y:S02]  /*0430*/  LEA R6, P0, R12, R50, 0x1 ;  /* 0x000000320c067211 */ /* 0x002fe400078008ff */
[----:B------:R-:W-:Y:S01]  /*0440*/  LEA.HI.X.SX32 R11, R14, R52, 0x1, P1 ;  /* 0x000000340e0b7211 */ /* 0x000fe200008f0eff */
[----:B------:R-:W4:Y:S01]  /*0450*/  LDG.E.U16 R33, desc[UR10][R2.64] ;  /* 0x0000000a02217981 */ /* 0x000f22000c1e1500 */
[----:B------:R-:W-:-:S02]  /*0460*/  LEA R14, R20, R13, 0x2 ;  /* 0x0000000d140e7211 */ /* 0x000fc400078e10ff */
[----:B------:R-:W-:Y:S01]  /*0470*/  LEA.HI.X.SX32 R7, R12, R52, 0x1, P0 ;  /* 0x000000340c077211 */ /* 0x000fe200000f0eff */
[----:B------:R1:W4:Y:S01]  /*0480*/  LDG.E.U16 R32, desc[UR10][R10.64] ;  /* 0x0000000a0a207981 */ /* 0x000322000c1e1500 */
[CC--:B0-----:R-:W-:Y:S01]  /*0490*/  LEA R4, P0, R13.reuse, R50.reuse, 0x1 ;  /* 0x000000320d047211 */ /* 0x0c1fe200078008ff */
[----:B------:R-:W-:Y:S01]  /*04a0*/  IMAD R15, R20, 0x4, R14 ;  /* 0x00000004140f7824 */ /* 0x000fe200078e020e */
[C---:B------:R-:W-:Y:S01]  /*04b0*/  LEA R12, P1, R14.reuse, R50, 0x1 ;  /* 0x000000320e0c7211 */ /* 0x040fe200078208ff */
[----:B------:R0:W4:Y:S01]  /*04c0*/  LDG.E.U16 R34, desc[UR10][R6.64] ;  /* 0x0000000a06227981 */ /* 0x000122000c1e1500 */
[-C--:B------:R-:W-:Y:S02]  /*04d0*/  LEA.HI.X.SX32 R5, R13, R52.reuse, 0x1, P0 ;  /* 0x000000340d057211 */ /* 0x080fe400000f0eff */
[----:B------:R-:W-:Y:S01]  /*04e0*/  LEA.HI.X.SX32 R13, R14, R52, 0x1, P1 ;  /* 0x000000340e0d7211 */ /* 0x000fe200008f0eff */
[C---:B------:R-:W-:Y:S01]  /*04f0*/  IMAD R14, R20.reuse, 0x4, R15 ;  /* 0x00000004140e7824 */ /* 0x040fe200078e020f */
[C---:B------:R-:W-:Y:S01]  /*0500*/  LEA R8, P0, R15.reuse, R50, 0x1 ;  /* 0x000000320f087211 */ /* 0x040fe200078008ff */
[----:B------:R0:W4:Y:S02]  /*0510*/  LDG.E.U16 R35, desc[UR10][R4.64] ;  /* 0x0000000a04237981 */ /* 0x000124000c1e1500 */
[----:B-1----:R-:W-:Y:S01]  /*0520*/  IMAD R10, R20, 0x4, R14 ;  /* 0x00000004140a7824 */ /* 0x002fe200078e020e */
[----:B------:R-:W-:Y:S01]  /*0530*/  LEA.HI.X.SX32 R9, R15, R52, 0x1, P0 ;  /* 0x000000340f097211 */ /* 0x000fe200000f0eff */
[----:B------:R1:W4:Y:S01]  /*0540*/  LDG.E.U16 R36, desc[UR10][R12.64] ;  /* 0x0000000a0c247981 */ /* 0x000322000c1e1500 */
[----:B------:R-:W-:-:S02]  /*0550*/  LEA R2, P0, R14, R50, 0x1 ;  /* 0x000000320e027211 */ /* 0x000fc400078008ff */
[----:B------:R-:W-:Y:S01]  /*0560*/  LEA R11, R20, R10, 0x2 ;  /* 0x0000000a140b7211 */ /* 0x000fe200078e10ff */
[----:B------:R1:W4:Y:S01]  /*0570*/  LDG.E.U16 R37, desc[UR10][R8.64] ;  /* 0x0000000a08257981 */ /* 0x000322000c1e1500 */
[----:B------:R-:W-:-:S03]  /*0580*/  LEA.HI.X.SX32 R3, R14, R52, 0x1, P0 ;  /* 0x000000340e037211 */ /* 0x000fc600000f0eff */
[----:B------:R-:W-:Y:S01]  /*0590*/  IMAD R14, R20, 0x4, R11 ;  /* 0x00000004140e7824 */ /* 0x000fe200078e020b */
[----:B0-----:R-:W-:Y:S01]  /*05a0*/  LEA R6, P0, R10, R50, 0x1 ;  /* 0x000000320a067211 */ /* 0x001fe200078008ff */
[----:B------:R0:W4:Y:S02]  /*05b0*/  LDG.E.U16 R38, desc[UR10][R2.64] ;  /* 0x0000000a02267981 */ /* 0x000124000c1e1500 */
[----:B------:R-:W-:-:S04]  /*05c0*/  IMAD R15, R20, 0x4, R14 ;  /* 0x00000004140f7824 */ /* 0x000fc800078e020e */
[----:B------:R-:W-:Y:S01]  /*05d0*/  IMAD R16, R20, 0x4, R15 ;  /* 0x0000000414107824 */ /* 0x000fe200078e020f */
[----:B------:R-:W-:-:S04]  /*05e0*/  LEA R4, P1, R11, R50, 0x1 ;  /* 0x000000320b047211 */ /* 0x000fc800078208ff */
[----:B-1----:R-:W-:Y:S02]  /*05f0*/  LEA R13, R20, R16, 0x2 ;  /* 0x00000010140d7211 */ /* 0x002fe400078e10ff */
[----:B------:R-:W-:Y:S02]  /*0600*/  LEA.HI.X.SX32 R7, R10, R52, 0x1, P0 ;  /* 0x000000340a077211 */ /* 0x000fe400000f0eff */
[----:B------:R-:W-:Y:S01]  /*0610*/  LEA R10, P0, R14, R50, 0x1 ;  /* 0x000000320e0a7211 */ /* 0x000fe200078008ff */
[----:B------:R-:W-:Y:S01]  /*0620*/  IMAD R17, R20, 0x4, R13 ;  /* 0x0000000414117824 */ /* 0x000fe200078e020d */
[-C--:B------:R-:W-:Y:S01]  /*0630*/  LEA.HI.X.SX32 R5, R11, R52.reuse, 0x1, P1 ;  /* 0x000000340b057211 */ /* 0x080fe200008f0eff */
[----:B------:R1:W4:Y:S01]  /*0640*/  LDG.E.U16 R39, desc[UR10][R6.64] ;  /* 0x0000000a06277981 */ /* 0x000322000c1e1500 */
[----:B------:R-:W-:Y:S01]  /*0650*/  LEA.HI.X.SX32 R11, R14, R52, 0x1, P0 ;  /* 0x000000340e0b7211 */ /* 0x000fe200000f0eff */
[C---:B------:R-:W-:Y:S01]  /*0660*/  IMAD R14, R20.reuse, 0x4, R17 ;  /* 0x00000004140e7824 */ /* 0x040fe200078e0211 */
[C---:B------:R-:W-:Y:S01]  /*0670*/  LEA R8, P0, R15.reuse, R50, 0x1 ;  /* 0x000000320f087211 */ /* 0x040fe200078008ff */
[----:B------:R1:W4:Y:S02]  /*0680*/  LDG.E.U16 R40, desc[UR10][R4.64] ;  /* 0x0000000a04287981 */ /* 0x000324000c1e1500 */
[----:B------:R-:W-:Y:S01]  /*0690*/  IMAD R18, R20, 0x4, R14 ;  /* 0x0000000414127824 */ /* 0x000fe200078e020e */
[----:B------:R-:W-:Y:S01]  /*06a0*/  LEA.HI.X.SX32 R9, R15, R52, 0x1, P0 ;  /* 0x000000340f097211 */ /* 0x000fe200000f0eff */
[----:B------:R1:W4:Y:S01]  /*06b0*/  LDG.E.U16 R41, desc[UR10][R10.64] ;  /* 0x0000000a0a297981 */ /* 0x000322000c1e1500 */
[----:B0-----:R-:W-:-:S02]  /*06c0*/  LEA R2, P0, R16, R50, 0x1 ;  /* 0x0000003210027211 */ /* 0x001fc400078008ff */
[----:B------:R-:W-:Y:S01]  /*06d0*/  LEA R15, R20, R18, 0x2 ;  /* 0x00000012140f7211 */ /* 0x000fe200078e10ff */
[----:B------:R0:W4:Y:S01]  /*06e0*/  LDG.E.U16 R42, desc[UR10][R8.64] ;  /* 0x0000000a082a7981 */ /* 0x000122000c1e1500 */
[----:B------:R-:W-:-:S03]  /*06f0*/  LEA.HI.X.SX32 R3, R16, R52, 0x1, P0 ;  /* 0x0000003410037211 */ /* 0x000fc600000f0eff */
[----:B------:R-:W-:Y:S01]  /*0700*/  IMAD R16, R20, 0x4, R15 ;  /* 0x0000000414107824 */ /* 0x000fe200078e020f */
[-C--:B-1----:R-:W-:Y:S01]  /*0710*/  LEA R6, P0, R14, R50.reuse, 0x1 ;  /* 0x000000320e067211 */ /* 0x082fe200078008ff */
[----:B------:R1:W4:Y:S02]  /*0720*/  LDG.E.U16 R43, desc[UR10][R2.64] ;  /* 0x0000000a022b7981 */ /* 0x000324000c1e1500 */
[----:B------:R-:W-:Y:S01]  /*0730*/  IMAD R5, R20, 0x4, R16 ;  /* 0x0000000414057824 */ /* 0x000fe200078e0210 */
[----:B------:R-:W-:Y:S02]  /*0740*/  LEA R12, P1, R13, R50, 0x1 ;  /* 0x000000320d0c7211 */ /* 0x000fe400078208ff */
[----:B------:R-:W-:Y:S01]  /*0750*/  LEA.HI.X.SX32 R7, R14, R52, 0x1, P0 ;  /* 0x000000340e077211 */ /* 0x000fe200000f0eff */
[----:B------:R-:W-:Y:S01]  /*0760*/  IMAD R19, R20, 0x4, R5 ;  /* 0x0000000414137824 */ /* 0x000fe200078e0205 */
[----:B------:R-:W-:Y:S02]  /*0770*/  LEA R10, P0, R15, R50, 0x1 ;  /* 0x000000320f0a7211 */ /* 0x000fe400078008ff */
[-C--:B------:R-:W-:Y:S01]  /*0780*/  LEA.HI.X.SX32 R13, R13, R52.reuse, 0x1, P1 ;  /* 0x000000340d0d7211 */ /* 0x080fe200008f0eff */
[----:B------:R1:W4:Y:S01]  /*0790*/  LDG.E.U16 R46, desc[UR10][R6.64] ;  /* 0x0000000a062e7981 */ /* 0x000322000c1e1500 */
[----:B------:R-:W-:-:S02]  /*07a0*/  LEA.HI.X.SX32 R11, R15, R52, 0x1, P0 ;  /* 0x000000340f0b7211 */ /* 0x000fc400000f0eff */
[-C--:B0-----:R-:W-:Y:S01]  /*07b0*/  LEA R8, P1, R5, R50.reuse, 0x1 ;  /* 0x0000003205087211 */ /* 0x081fe200078208ff */
[----:B------:R0:W4:Y:S01]  /*07c0*/  LDG.E.U16 R44, desc[UR10][R12.64] ;  /* 0x0000000a0c2c7981 */ /* 0x000122000c1e1500 */
[C---:B------:R-:W-:Y:S02]  /*07d0*/  LEA R15, R20.reuse, R19, 0x2 ;  /* 0x00000013140f7211 */ /* 0x040fe400078e10ff */
[----:B------:R-:W-:Y:S01]  /*07e0*/  LEA R4, P0, R17, R50, 0x1 ;  /* 0x0000003211047211 */ /* 0x000fe200078008ff */
[----:B------:R0:W4:Y:S01]  /*07f0*/  LDG.E.U16 R48, desc[UR10][R10.64] ;  /* 0x0000000a0a307981 */ /* 0x000122000c1e1500 */
[-C--:B------:R-:W-:Y:S01]  /*0800*/  LEA.HI.X.SX32 R9, R5, R52.reuse, 0x1, P1 ;  /* 0x0000003405097211 */ /* 0x080fe200008f0eff */
[----:B------:R-:W-:Y:S01]  /*0810*/  IMAD R20, R20, 0x4, R15 ;  /* 0x0000000414147824 */ /* 0x000fe200078e020f */
[----:B------:R-:W-:Y:S02]  /*0820*/  LEA.HI.X.SX32 R5, R17, R52, 0x1, P0 ;  /* 0x0000003411057211 */ /* 0x000fe400000f0eff */
[-C--:B-1----:R-:W-:Y:S01]  /*0830*/  LEA R2, P0, R18, R50.reuse, 0x1 ;  /* 0x0000003212027211 */ /* 0x082fe200078008ff */
[----:B------:R1:W4:Y:S01]  /*0840*/  LDG.E.U16 R8, desc[UR10][R8.64] ;  /* 0x0000000a08087981 */ /* 0x000322000c1e1500 */
[----:B------:R-:W-:-:S02]  /*0850*/  LEA R6, P1, R16, R50, 0x1 ;  /* 0x0000003210067211 */ /* 0x000fc400078208ff */
[----:B------:R-:W-:Y:S01]  /*0860*/  LEA R14, P2, R15, R50, 0x1 ;  /* 0x000000320f0e7211 */ /* 0x000fe200078408ff */
[----:B------:R1:W4:Y:S01]  /*0870*/  LDG.E.U16 R4, desc[UR10][R4.64] ;  /* 0x0000000a04047981 */ /* 0x000322000c1e1500 */
[-C--:B------:R-:W-:Y:S02]  /*0880*/  LEA.HI.X.SX32 R3, R18, R52.reuse, 0x1, P0 ;  /* 0x0000003412037211 */ /* 0x080fe400000f0eff */
[----:B------:R-:W-:Y:S02]  /*0890*/  LEA.HI.X.SX32 R7, R16, R52, 0x1, P1 ;  /* 0x0000003410077211 */ /* 0x000fe400008f0eff */
[-C--:B0-----:R-:W-:Y:S01]  /*08a0*/  LEA R12, P0, R19, R50.reuse, 0x1 ;  /* 0x00000032130c7211 */ /* 0x081fe200078008ff */
[----:B------:R-:W4:Y:S01]  /*08b0*/  LDG.E.U16 R2, desc[UR10][R2.64] ;  /* 0x0000000a02027981 */ /* 0x000f22000c1e1500 */
[----:B------:R-:W-:Y:S02]  /*08c0*/  LEA R10, P1, R20, R50, 0x1 ;  /* 0x00000032140a7211 */ /* 0x000fe400078208ff */
[-C--:B------:R-:W-:Y:S01]  /*08d0*/  LEA.HI.X.SX32 R15, R15, R52.reuse, 0x1, P2 ;  /* 0x000000340f0f7211 */ /* 0x080fe200010f0eff */
[----:B------:R-:W4:Y:S01]  /*08e0*/  LDG.E.U16 R6, desc[UR10][R6.64] ;  /* 0x0000000a06067981 */ /* 0x000f22000c1e1500 */
[----:B------:R-:W-:-:S02]  /*08f0*/  LEA.HI.X.SX32 R13, R19, R52, 0x1, P0 ;  /* 0x00000034130d7211 */ /* 0x000fc400000f0eff */
[----:B------:R-:W-:Y:S01]  /*0900*/  LEA.HI.X.SX32 R11, R20, R52, 0x1, P1 ;  /* 0x00000034140b7211 */ /* 0x000fe200008f0eff */
[----:B------:R-:W4:Y:S04]  /*0910*/  LDG.E.U16 R14, desc[UR10][R14.64] ;  /* 0x0000000a0e0e7981 */ /* 0x000f28000c1e1500 */
[----:B------:R-:W4:Y:S04]  /*0920*/  LDG.E.U16 R12, desc[UR10][R12.64] ;  /* 0x0000000a0c0c7981 */ /* 0x000f28000c1e1500 */
[----:B------:R-:W4:Y:S01]  /*0930*/  LDG.E.U16 R10, desc[UR10][R10.64] ;  /* 0x0000000a0a0a7981 */ /* 0x000f22000c1e1500 */
[----:B------:R-:W0:Y:S01]  /*0940*/  S2UR UR6, SR_CgaCtaId ;  /* 0x00000000000679c3 */ /* 0x000e220000008800 */
[----:B-1----:R-:W-:Y:S01]  /*0950*/  SHF.R.S32.HI R9, RZ, 0x6, R0 ;  /* 0x00000006ff097819 */ /* 0x002fe20000011400 */
[----:B------:R-:W-:-:S03]  /*0960*/  IMAD.SHL.U32 R5, R0, 0x2, RZ ;  /* 0x0000000200057824 */ /* 0x000fc600078e00ff */
[----:B------:R-:W-:Y:S01]  /*0970*/  SGXT R9, R9, 0x1 ;  /* 0x000000010909781a */ /* 0x000fe20000000200 */
[----:B------:R-:W-:-:S03]  /*0980*/  UMOV UR4, 0x400 ;  /* 0x0000040000047882 */ /* 0x000fc60000000000 */
[----:B------:R-:W-:-:S04]  /*0990*/  LOP3.LUT R16, R9, 0x90, RZ, 0xc0, !PT ;  /* 0x0000009009107812 */ /* 0x000fc800078ec0ff */
[----:B------:R-:W-:-:S04]  /*09a0*/  LOP3.LUT R27, R16, 0x7e, R5, 0x78, !PT ;  /* 0x0000007e101b7812 */ /* 0x000fc800078e7805 */
[----:B------:R-:W-:Y:S01]  /*09b0*/  LOP3.LUT R16, R27, 0x20, RZ, 0x3c, !PT ;  /* 0x000000201b107812 */ /* 0x000fe200078e3cff */
[----:B0-----:R-:W-:Y:S01]  /*09c0*/  ULEA UR6, UR6, UR4, 0x18 ;  /* 0x0000000406067291 */ /* 0x001fe2000f8ec0ff */
[----:B------:R-:W0:Y:S01]  /*09d0*/  LDCU UR4, c[0x0][0x3f0] ;  /* 0x00007e00ff0477ac */ /* 0x000e220008000800 */
[----:B------:R-:W-:Y:S01]  /*09e0*/  IMAD.MOV.U32 R81, RZ, RZ, -0x800000 ;  /* 0xff800000ff517424 */ /* 0x000fe200078e00ff */
[----:B------:R-:W-:Y:S01]  /*09f0*/  MOV R80, 0xff800000 ;  /* 0xff80000000507802 */ /* 0x000fe20000000f00 */
[----:B------:R-:W-:Y:S01]  /*0a00*/  IMAD.MOV.U32 R84, RZ, RZ, -0x800000 ;  /* 0xff800000ff547424 */ /* 0x000fe200078e00ff */
[----:B------:R-:W-:Y:S01]  /*0a10*/  MOV R157, 0x3f800000 ;  /* 0x3f800000009d7802 */ /* 0x000fe20000000f00 */
[----:B------:R-:W-:Y:S01]  /*0a20*/  IMAD.MOV.U32 R85, RZ, RZ, -0x800000 ;  /* 0xff800000ff557424 */ /* 0x000fe200078e00ff */
[----:B------:R-:W-:Y:S01]  /*0a30*/  CS2R R60, SRZ ;  /* 0x00000000003c7805 */ /* 0x000fe2000001ff00 */
[----:B------:R-:W-:Y:S01]  /*0a40*/  IMAD.MOV.U32 R156, RZ, RZ, 0x3f800000 ;  /* 0x3f800000ff9c7424 */ /* 0x000fe200078e00ff */
[----:B0-----:R-:W-:Y:S01]  /*0a50*/  UISETP.GE.AND UP0, UPT, UR4, 0x1, UPT ;  /* 0x000000010400788c */ /* 0x001fe2000bf06270 */
[----:B------:R-:W-:Y:S01]  /*0a60*/  IMAD.MOV.U32 R154, RZ, RZ, 0x3f800000 ;  /* 0x3f800000ff9a7424 */ /* 0x000fe200078e00ff */
[----:B------:R-:W-:Y:S01]  /*0a70*/  CS2R R62, SRZ ;  /* 0x00000000003e7805 */ /* 0x000fe2000001ff00 */
[----:B------:R-:W-:Y:S01]  /*0a80*/  IMAD.MOV.U32 R155, RZ, RZ, 0x3f800000 ;  /* 0x3f800000ff9b7424 */ /* 0x000fe200078e00ff */
[----:B------:R-:W-:-:S02]  /*0a90*/  CS2R R56, SRZ ;  /* 0x0000000000387805 */ /* 0x000fc4000001ff00 */
[----:B------:R-:W-:Y:S02]  /*0aa0*/  CS2R R58, SRZ ;  /* 0x00000000003a7805 */ /* 0x000fe4000001ff00 */
[----:B------:R-:W-:Y:S02]  /*0ab0*/  CS2R R50, SRZ ;  /* 0x0000000000327805 */ /* 0x000fe4000001ff00 */
[----:B------:R-:W-:Y:S02]  /*0ac0*/  CS2R R52, SRZ ;  /* 0x0000000000347805 */ /* 0x000fe4000001ff00 */
[----:B------:R-:W-:Y:S01]  /*0ad0*/  CS2R R54, SRZ ;  /* 0x0000000000367805 */ /* 0x000fe2000001ff00 */
[----:B--2---:R-:W-:Y:S04]  /*0ae0*/  STS.U16 [R27+UR6], R22 ;  /* 0x000000161b007988 */ /* 0x004fe80008000406 */
[----:B-----5:R-:W-:Y:S04]  /*0af0*/  STS.U16 [R27+UR6+0x200], R24 ;  /* 0x000200181b007988 */ /* 0x020fe80008000406 */
[----:B---3--:R-:W-:Y:S04]  /*0b00*/  STS.U16 [R27+UR6+0x400], R26 ;  /* 0x0004001a1b007988 */ /* 0x008fe80008000406 */
[----:B----4-:R-:W-:Y:S04]  /*0b10*/  STS.U16 [R27+UR6+0x600], R28 ;  /* 0x0006001c1b007988 */ /* 0x010fe80008000406 */
[----:B------:R-:W-:Y:S04]  /*0b20*/  STS.U16 [R27+UR6+0x800], R30 ;  /* 0x0008001e1b007988 */ /* 0x000fe80008000406 */
[----:B------:R-:W-:Y:S04]  /*0b30*/  STS.U16 [R27+UR6+0xa00], R32 ;  /* 0x000a00201b007988 */ /* 0x000fe80008000406 */
[----:B------:R-:W-:Y:S04]  /*0b40*/  STS.U16 [R27+UR6+0xc00], R34 ;  /* 0x000c00221b007988 */ /* 0x000fe80008000406 */
[----:B------:R-:W-:Y:S04]  /*0b50*/  STS.U16 [R27+UR6+0xe00], R36 ;  /* 0x000e00241b007988 */ /* 0x000fe80008000406 */
[----:B------:R-:W-:Y:S04]  /*0b60*/  STS.U16 [R27+UR6+0x1000], R38 ;  /* 0x001000261b007988 */ /* 0x000fe80008000406 */
[----:B------:R-:W-:Y:S04]  /*0b70*/  STS.U16 [R27+UR6+0x1200], R40 ;  /* 0x001200281b007988 */ /* 0x000fe80008000406 */
[----:B------:R-:W-:Y:S04]  /*0b80*/  STS.U16 [R27+UR6+0x1400], R42 ;  /* 0x0014002a1b007988 */ /* 0x000fe80008000406 */
[----:B------:R-:W-:Y:S04]  /*0b90*/  STS.U16 [R27+UR6+0x1800], R46 ;  /* 0x0018002e1b007988 */ /* 0x000fe80008000406 */
[----:B------:R0:W-:Y:S04]  /*0ba0*/  STS.U16 [R27+UR6+0x1600], R44 ;  /* 0x0016002c1b007988 */ /* 0x0001e80008000406 */
[----:B------:R1:W-:Y:S04]  /*0bb0*/  STS.U16 [R27+UR6+0x1a00], R48 ;  /* 0x001a00301b007988 */ /* 0x0003e80008000406 */
[----:B------:R-:W-:Y:S04]  /*0bc0*/  STS.U16 [R27+UR6+0x1c00], R8 ;  /* 0x001c00081b007988 */ /* 0x000fe80008000406 */
[----:B------:R2:W-:Y:S04]  /*0bd0*/  STS.U16 [R27+UR6+0x1e00], R14 ;  /* 0x001e000e1b007988 */ /* 0x0005e80008000406 */
        /* <DEDUP_REMOVED lines=8> */
[----:B------:R-:W-:Y:S01]  /*0c60*/  STS.U16 [R16+UR6+0x1f00], R10 ;  /* 0x001f000a10007988 */ /* 0x000fe20008000406 */
[----:B0-----:R-:W-:-:S02]  /*0c70*/  CS2R R44, SRZ ;  /* 0x00000000002c7805 */ /* 0x001fc4000001ff00 */
[----:B------:R-:W-:Y:S02]  /*0c80*/  CS2R R46, SRZ ;  /* 0x00000000002e7805 */ /* 0x000fe4000001ff00 */
[----:B-1----:R-:W-:Y:S01]  /*0c90*/  CS2R R48, SRZ ;  /* 0x0000000000307805 */ /* 0x002fe2000001ff00 */
[----:B------:R0:W-:Y:S01]  /*0ca0*/  STS.U16 [R16+UR6+0xb00], R33 ;  /* 0x000b002110007988 */ /* 0x0001e20008000406 */
[C---:B--2---:R-:W-:Y:S01]  /*0cb0*/  LOP3.LUT R14, R0.reuse, 0x7f, RZ, 0xc0, !PT ;  /* 0x0000007f000e7812 */ /* 0x044fe200078ec0ff */
[----:B------:R-:W-:Y:S02]  /*0cc0*/  IMAD.SHL.U32 R8, R0, 0x8, RZ ;  /* 0x0000000800087824 */ /* 0x000fe400078e00ff */
[----:B------:R1:W-:Y:S04]  /*0cd0*/  STS.U16 [R16+UR6+0xd00], R35 ;  /* 0x000d002310007988 */ /* 0x0003e80008000406 */
[----:B------:R2:W-:Y:S01]  /*0ce0*/  STS.U16 [R16+UR6+0xf00], R37 ;  /* 0x000f002510007988 */ /* 0x0005e20008000406 */
[----:B0-----:R-:W-:-:S03]  /*0cf0*/  CS2R R32, SRZ ;  /* 0x0000000000207805 */ /* 0x001fc6000001ff00 */
[----:B------:R0:W-:Y:S01]  /*0d00*/  STS.U16 [R16+UR6+0x1100], R39 ;  /* 0x0011002710007988 */ /* 0x0001e20008000406 */
[----:B-1----:R-:W-:-:S03]  /*0d10*/  CS2R R34, SRZ ;  /* 0x0000000000227805 */ /* 0x002fc6000001ff00 */
[----:B------:R1:W-:Y:S01]  /*0d20*/  STS.U16 [R16+UR6+0x1300], R41 ;  /* 0x0013002910007988 */ /* 0x0003e20008000406 */
[----:B--2---:R-:W-:-:S03]  /*0d30*/  CS2R R36, SRZ ;  /* 0x0000000000247805 */ /* 0x004fc6000001ff00 */
[----:B------:R2:W-:Y:S01]  /*0d40*/  STS.U16 [R16+UR6+0x1500], R43 ;  /* 0x0015002b10007988 */ /* 0x0005e20008000406 */
[----:B0-----:R-:W-:-:S03]  /*0d50*/  CS2R R38, SRZ ;  /* 0x0000000000267805 */ /* 0x001fc6000001ff00 */
[----:B------:R0:W-:Y:S01]  /*0d60*/  STS.U16 [R16+UR6+0x1700], R4 ;  /* 0x0017000410007988 */ /* 0x0001e20008000406 */
[----:B-1----:R-:W-:Y:S02]  /*0d70*/  CS2R R40, SRZ ;  /* 0x0000000000287805 */ /* 0x002fe4000001ff00 */
[----:B--2---:R-:W-:Y:S02]  /*0d80*/  CS2R R42, SRZ ;  /* 0x00000000002a7805 */ /* 0x004fe4000001ff00 */
[----:B0-----:R-:W-:Y:S01]  /*0d90*/  LOP3.LUT R4, R0, 0x60, RZ, 0xc0, !PT ;  /* 0x0000006000047812 */ /* 0x001fe200078ec0ff */
[----:B------:R-:W-:Y:S06]  /*0da0*/  BRA.U !UP0, `(.L_x_0) ;  /* 0x00000021082c7547 */ /* 0x000fec000b800000 */
[C---:B------:R-:W-:Y:S01]  /*0db0*/  LOP3.LUT R11, R0.reuse, 0x10, RZ, 0xc0, !PT ;  /* 0x00000010000b7812 */ /* 0x040fe200078ec0ff */
[----:B------:R-:W0:Y:S01]  /*0dc0*/  LDC.64 R2, c[0x0][0x3c0] ;  /* 0x0000f000ff027b82 */ /* 0x000e220000000a00 */
[----:B------:R-:W-:Y:S01]  /*0dd0*/  SHF.L.U32 R13, R0, 0x5, RZ ;  /* 0x00000005000d7819 */ /* 0x000fe200000006ff */
[----:B------:R-:W1:Y:S01]  /*0de0*/  LDCU UR8, c[0x0][0x3c8] ;  /* 0x00007900ff0877ac */ /* 0x000e620008000800 */
[----:B------:R-:W-:Y:S01]  /*0df0*/  LEA R12, R11, UR6, 0x6 ;  /* 0x000000060b0c7c11 */ /* 0x000fe2000f8e30ff */
[----:B------:R-:W-:Y:S01]  /*0e00*/  IMAD.MOV.U32 R156, RZ, RZ, 0x3f800000 ;  /* 0x3f800000ff9c7424 */ /* 0x000fe200078e00ff */
[----:B------:R-:W-:Y:S01]  /*0e10*/  LOP3.LUT R9, R13, 0x60, RZ, 0xc0, !PT ;  /* 0x000000600d097812 */ /* 0x000fe200078ec0ff */
[----:B------:R-:W2:Y:S01]  /*0e20*/  LDCU.64 UR4, c[0x0][0x3d0] ;  /* 0x00007a00ff0477ac */ /* 0x000ea20008000a00 */
[----:B------:R-:W-:Y:S01]  /*0e30*/  LOP3.LUT R8, R8, 0x30, RZ, 0xc0, !PT ;  /* 0x0000003008087812 */ /* 0x000fe200078ec0ff */
[----:B------:R-:W3:Y:S01]  /*0e40*/  LDC R21, c[0x0][0x3d8] ;  /* 0x0000f600ff157b82 */ /* 0x000ee20000000800 */
[C---:B------:R-:W-:Y:S01]  /*0e50*/  LOP3.LUT R16, R0.reuse, 0x20, RZ, 0xc0, !PT ;  /* 0x0000002000107812 */ /* 0x040fe200078ec0ff */
[----:B------:R-:W-:Y:S01]  /*0e60*/  IMAD.IADD R15, R9, 0x1, R12 ;  /* 0x00000001090f7824 */ /* 0x000fe200078e020c */
[----:B------:R-:W-:Y:S01]  /*0e70*/  LOP3.LUT R9, R0, 0x7, RZ, 0xc0, !PT ;  /* 0x0000000700097812 */ /* 0x000fe200078ec0ff */
[----:B------:R-:W4:Y:S01]  /*0e80*/  LDCU.64 UR12, c[0x0][0x388] ;  /* 0x00007100ff0c77ac */ /* 0x000f220008000a00 */
[----:B------:R-:W-:Y:S01]  /*0e90*/  SHF.R.U32.HI R7, RZ, 0x3, R0 ;  /* 0x00000003ff077819 */ /* 0x000fe20000011600 */
[----:B------:R-:W-:Y:S01]  /*0ea0*/  IMAD R20, R4, 0x8, R15 ;  /* 0x0000000804147824 */ /* 0x000fe200078e020f */
[C---:B------:R-:W-:Y:S01]  /*0eb0*/  SHF.L.U32 R12, R9.reuse, 0x4, RZ ;  /* 0x00000004090c7819 */ /* 0x040fe200000006ff */
[----:B------:R-:W-:Y:S01]  /*0ec0*/  IMAD R8, R9, 0x40, R8 ;  /* 0x0000004009087824 */ /* 0x000fe200078e0208 */
[----:B------:R-:W-:Y:S01]  /*0ed0*/  LOP3.LUT R6, R5, 0x38, RZ, 0xc0, !PT ;  /* 0x0000003805067812 */ /* 0x000fe200078ec0ff */
[----:B------:R-:W-:Y:S01]  /*0ee0*/  IMAD R18, R9, 0x4, R16 ;  /* 0x0000000409127824 */ /* 0x000fe200078e0210 */
[--C-:B------:R-:W-:Y:S01]  /*0ef0*/  LOP3.LUT R9, R12, 0x30, R5.reuse, 0x78, !PT ;  /* 0x000000300c097812 */ /* 0x100fe200078e7805 */
[----:B------:R-:W5:Y:S01]  /*0f00*/  LDC.64 R22, c[0x0][0x390] ;  /* 0x0000e400ff167b82 */ /* 0x000f620000000a00 */
[----:B------:R-:W-:Y:S01]  /*0f10*/  LOP3.LUT R12, R8, 0x10, R5, 0x78, !PT ;  /* 0x00000010080c7812 */ /* 0x000fe200078e7805 */
[----:B------:R-:W-:Y:S01]  /*0f20*/  IMAD.MOV.U32 R157, RZ, RZ, 0x3f800000 ;  /* 0x3f800000ff9d7424 */ /* 0x000fe200078e00ff */
[----:B------:R-:W-:Y:S01]  /*0f30*/  LOP3.LUT R10, R7, 0x4, RZ, 0xc0, !PT ;  /* 0x00000004070a7812 */ /* 0x000fe200078ec0ff */
[----:B------:R-:W-:Y:S01]  /*0f40*/  IMAD.U32 R8, R18, 0x40, R9 ;  /* 0x0000004012087824 */ /* 0x000fe200078e0009 */
[----:B------:R-:W-:Y:S01]  /*0f50*/  LEA R9, R11, R12, 0x5 ;  /* 0x0000000c0b097211 */ /* 0x000fe200078e28ff */
[----:B------:R-:W-:Y:S01]  /*0f60*/  VIADD R7, R6, UR6 ;  /* 0x0000000606077c36 */ /* 0x000fe20008000000 */
[----:B------:R-:W-:Y:S01]  /*0f70*/  SHF.R.S32.HI R11, RZ, 0x2, R0 ;  /* 0x00000002ff0b7819 */ /* 0x000fe20000011400 */
[----:B0-----:R-:W-:Y:S01]  /*0f80*/  IMAD R2, R2, UR7, RZ ;  /* 0x0000000702027c24 */ /* 0x001fe2000f8e02ff */
[----:B------:R-:W-:Y:S01]  /*0f90*/  LOP3.LUT R4, R0, 0xf, RZ, 0xc0, !PT ;  /* 0x0000000f00047812 */ /* 0x000fe200078ec0ff */
[----:B------:R-:W-:Y:S01]  /*0fa0*/  IMAD.IADD R7, R7, 0x1, R10 ;  /* 0x0000000107077824 */ /* 0x000fe200078e020a */
[----:B------:R-:W-:Y:S01]  /*0fb0*/  SGXT R11, R11, 0x1 ;  /* 0x000000010b0b781a */ /* 0x000fe20000000200 */
[----:B-1----:R-:W-:Y:S01]  /*0fc0*/  IMAD R10, R14, UR8, RZ ;  /* 0x000000080e0a7c24 */ /* 0x002fe2000f8e02ff */
[----:B------:R-:W-:Y:S01]  /*0fd0*/  SHF.R.U32.HI R17, RZ, 0x4, R0 ;  /* 0x00000004ff117819 */ /* 0x000fe20000011600 */
[----:B------:R-:W-:Y:S01]  /*0fe0*/  IMAD.SHL.U32 R152, R2, 0x2, RZ ;  /* 0x0000000202987824 */ /* 0x000fe200078e00ff */
[----:B------:R-:W-:Y:S01]  /*0ff0*/  SHF.R.U32.HI R15, RZ, 0x1, R16 ;  /* 0x00000001ff0f7819 */ /* 0x000fe20000011610 */
[----:B------:R-:W-:Y:S01]  /*1000*/  IMAD.SHL.U32 R153, R10, 0x2, RZ ;  /* 0x000000020a997824 */ /* 0x000fe200078e00ff */
[----:B------:R-:W-:Y:S01]  /*1010*/  LOP3.LUT R16, R11, 0x90, RZ, 0xc0, !PT ;  /* 0x000000900b107812 */ /* 0x000fe200078ec0ff */
[----:B--2---:R-:W-:Y:S01]  /*1020*/  IMAD R12, R4, UR5, RZ ;  /* 0x00000005040c7c24 */ /* 0x004fe2000f8e02ff */
[----:B------:R-:W-:Y:S01]  /*1030*/  SGXT.U32 R4, R17, 0x3 ;  /* 0x000000031104781a */ /* 0x000fe20000000000 */
[----:B------:R-:W-:Y:S01]  /*1040*/  UIMAD UR4, UR7, UR4, URZ ;  /* 0x00000004070472a4 */ /* 0x000fe2000f8e02ff */
[----:B------:R-:W-:Y:S01]  /*1050*/  LOP3.LUT R11, R16, 0x10, R5, 0x78, !PT ;  /* 0x00000010100b7812 */ /* 0x000fe200078e7805 */
[----:B------:R-:W-:Y:S01]  /*1060*/  IMAD.HI R5, R10, 0x2, RZ ;  /* 0x000000020a057827 */ /* 0x000fe200078e02ff */
[C---:B------:R-:W-:Y:S01]  /*1070*/  LOP3.LUT R17, R16.reuse, 0x160, R13, 0xf8, !PT ;  /* 0x0000016010117812 */ /* 0x040fe200078ef80d */
[----:B------:R-:W-:Y:S01]  /*1080*/  USHF.L.U32 UR5, UR4, 0x1, URZ ;  /* 0x0000000104057899 */ /* 0x000fe200080006ff */
[----:B------:R-:W-:Y:S01]  /*1090*/  LOP3.LUT R18, R16, R15, RZ, 0x3c, !PT ;  /* 0x0000000f10127212 */ /* 0x000fe200078e3cff */
[----:B------:R-:W-:Y:S01]  /*10a0*/  IMAD.HI R2, R2, 0x2, RZ ;  /* 0x0000000202027827 */ /* 0x000fe200078e02ff */
[----:B------:R-:W-:-:S02]  /*10b0*/  LOP3.LUT R13, R13, 0x360, RZ, 0xc0, !PT ;  /* 0x000003600d0d7812 */ /* 0x000fc400078ec0ff */
[----:B------:R-:W-:Y:S02]  /*10c0*/  CS2R R60, SRZ ;  /* 0x00000000003c7805 */ /* 0x000fe4000001ff00 */
[----:B----4-:R-:W-:Y:S01]  /*10d0*/  IADD3 R152, P0, P1, R153, UR12, R152 ;  /* 0x0000000c99987c10 */ /* 0x010fe2000f91e098 */
[----:B---3--:R-:W-:Y:S01]  /*10e0*/  IMAD R15, R4, R21, RZ ;  /* 0x00000015040f7224 */ /* 0x008fe200078e02ff */
[----:B------:R-:W-:Y:S01]  /*10f0*/  IADD3 R10, PT, PT, R18, UR6, R13 ;  /* 0x00000006120a7c10 */ /* 0x000fe2000fffe00d */
[C---:B------:R-:W-:Y:S01]  /*1100*/  IMAD.HI R4, R12.reuse, 0x2, RZ ;  /* 0x000000020c047827 */ /* 0x040fe200078e02ff */
[----:B------:R-:W-:Y:S02]  /*1110*/  SHF.L.U32 R13, R12, 0x1, RZ ;  /* 0x000000010c0d7819 */ /* 0x000fe400000006ff */
[----:B------:R-:W-:Y:S02]  /*1120*/  CS2R R62, SRZ ;  /* 0x00000000003e7805 */ /* 0x000fe4000001ff00 */
[----:B------:R-:W-:Y:S01]  /*1130*/  IADD3.X R153, PT, PT, R5, UR13, R2, P0, P1 ;  /* 0x0000000d05997c10 */ /* 0x000fe200087e2402 */
[----:B------:R-:W-:Y:S01]  /*1140*/  IMAD R5, R21, 0x8, R15 ;  /* 0x0000000815057824 */ /* 0x000fe200078e020f */
[----:B-----5:R-:W-:Y:S01]  /*1150*/  IADD3 R93, P2, P3, R13, UR5, R22 ;  /* 0x000000050d5d7c10 */ /* 0x020fe2000fb5e016 */
[----:B------:R-:W-:Y:S01]  /*1160*/  UIMAD.WIDE UR4, UR4, 0x2, URZ ;  /* 0x00000002040478a5 */ /* 0x000fe2000f8e02ff */
[C---:B------:R-:W-:Y:S01]  /*1170*/  LOP3.LUT P1, RZ, R0.reuse, 0x3, RZ, 0xc0, !PT ;  /* 0x0000000300ff7812 */ /* 0x040fe2000782c0ff */
[----:B------:R-:W-:Y:S01]  /*1180*/  IMAD R13, R21, 0x8, R5 ;  /* 0x00000008150d7824 */ /* 0x000fe200078e0205 */
[C---:B------:R-:W-:Y:S01]  /*1190*/  LOP3.LUT P0, RZ, R0.reuse, 0x1, RZ, 0xc0, !PT ;  /* 0x0000000100ff7812 */ /* 0x040fe2000780c0ff */
[C---:B------:R-:W-:Y:S01]  /*11a0*/  IMAD R133, R3.reuse, 0x14, RZ ;  /* 0x0000001403857824 */ /* 0x040fe200078e02ff */
[C---:B------:R-:W-:Y:S01]  /*11b0*/  LEA.HI R2, R0.reuse, 0x38, RZ, 0x1c ;  /* 0x0000003800027811 */ /* 0x040fe200078fe0ff */
[----:B------:R-:W-:Y:S01]  /*11c0*/  IMAD R135, R3, 0x12, RZ ;  /* 0x0000001203877824 */ /* 0x000fe200078e02ff */
[----:B------:R-:W-:Y:S01]  /*11d0*/  LEA R16, R21, R13, 0x3 ;  /* 0x0000000d15107211 */ /* 0x000fe200078e18ff */
[----:B------:R-:W-:Y:S01]  /*11e0*/  IMAD R33, R3, 0xc, RZ ;  /* 0x0000000c03217824 */ /* 0x000fe200078e02ff */
[----:B------:R-:W-:Y:S01]  /*11f0*/  LOP3.LUT R12, R17, 0x10, R0, 0x78, !PT ;  /* 0x00000010110c7812 */ /* 0x000fe200078e7800 */
[----:B------:R-:W-:Y:S01]  /*1200*/  IMAD R131, R3, 0x16, RZ ;  /* 0x0000001603837824 */ /* 0x000fe200078e02ff */
[----:B------:R-:W-:Y:S01]  /*1210*/  LEA.HI R0, R0, 0x78, RZ, 0x1c ;  /* 0x0000007800007811 */ /* 0x000fe200078fe0ff */
[----:B------:R-:W-:Y:S01]  /*1220*/  IMAD R17, R21, 0x8, R16 ;  /* 0x0000000815117824 */ /* 0x000fe200078e0210 */
[----:B------:R-:W-:Y:S01]  /*1230*/  IADD3.X R19, PT, PT, R4, UR5, R23, P2, P3 ;  /* 0x0000000504137c10 */ /* 0x000fe200097e6417 */
[----:B------:R-:W-:Y:S01]  /*1240*/  IMAD R4, R2, R21, RZ ;  /* 0x0000001502047224 */ /* 0x000fe200078e02ff */
[----:B------:R-:W-:Y:S01]  /*1250*/  LEA R118, P4, R5, R93, 0x1 ;  /* 0x0000005d05767211 */ /* 0x000fe200078808ff */
[----:B------:R-:W-:Y:S01]  /*1260*/  IMAD R18, R0, R21, RZ ;  /* 0x0000001500127224 */ /* 0x000fe200078e02ff */
[----:B------:R-:W-:Y:S01]  /*1270*/  LEA R120, P3, R15, R93, 0x1 ;  /* 0x0000005d0f787211 */ /* 0x000fe200078608ff */
[----:B------:R-:W-:Y:S01]  /*1280*/  IMAD R0, R21, 0x8, R17 ;  /* 0x0000000815007824 */ /* 0x000fe200078e0211 */
[----:B------:R-:W-:Y:S01]  /*1290*/  LEA.HI.X.SX32 R119, R5, R19, 0x1, P4 ;  /* 0x0000001305777211 */ /* 0x000fe200020f0eff */
[----:B------:R-:W-:Y:S01]  /*12a0*/  IMAD R23, R3, 0xa, RZ ;  /* 0x0000000a03177824 */ /* 0x000fe200078e02ff */
[C---:B------:R-:W-:Y:S01]  /*12b0*/  LEA R106, P5, R4.reuse, R93, 0x1 ;  /* 0x0000005d046a7211 */ /* 0x040fe200078a08ff */
[----:B------:R-:W-:Y:S01]  /*12c0*/  IMAD R2, R21, 0x8, R0 ;  /* 0x0000000815027824 */ /* 0x000fe200078e0200 */
[-C--:B------:R-:W-:Y:S01]  /*12d0*/  LEA.HI.X.SX32 R121, R15, R19.reuse, 0x1, P3 ;  /* 0x000000130f797211 */ /* 0x080fe200018f0eff */
[C---:B------:R-:W-:Y:S01]  /*12e0*/  IMAD R129, R3.reuse, 0x18, RZ ;  /* 0x0000001803817824 */ /* 0x040fe200078e02ff */
[----:B------:R-:W-:Y:S01]  /*12f0*/  LEA.HI.X.SX32 R107, R4, R19, 0x1, P5 ;  /* 0x00000013046b7211 */ /* 0x000fe200028f0eff */
[----:B------:R-:W-:Y:S01]  /*1300*/  IMAD R127, R3, 0x1a, RZ ;  /* 0x0000001a037f7824 */ /* 0x000fe200078e02ff */
[----:B------:R-:W-:Y:S01]  /*1310*/  LEA R5, R21, R2, 0x4 ;  /* 0x0000000215057211 */ /* 0x000fe200078e20ff */
[----:B------:R-:W-:Y:S01]  /*1320*/  IMAD R37, R3, 0xe, RZ ;  /* 0x0000000e03257824 */ /* 0x000fe200078e02ff */
[-C--:B------:R-:W-:Y:S01]  /*1330*/  LEA R116, P3, R13, R93.reuse, 0x1 ;  /* 0x0000005d0d747211 */ /* 0x080fe200078608ff */
[----:B------:R-:W-:Y:S01]  /*1340*/  IMAD R25, R3, 0xb, RZ ;  /* 0x0000000b03197824 */ /* 0x000fe200078e02ff */
[----:B------:R-:W-:Y:S01]  /*1350*/  LEA R114, P4, R16, R93, 0x1 ;  /* 0x0000005d10727211 */ /* 0x000fe200078808ff */
[----:B------:R-:W-:Y:S01]  /*1360*/  IMAD R4, R21, 0x8, R5 ;  /* 0x0000000815047824 */ /* 0x000fe200078e0205 */
[----:B------:R-:W-:Y:S01]  /*1370*/  LEA.HI.X.SX32 R117, R13, R19, 0x1, P3 ;  /* 0x000000130d757211 */ /* 0x000fe200018f0eff */
[----:B------:R-:W-:Y:S01]  /*1380*/  IMAD R125, R3, 0x1c, RZ ;  /* 0x0000001c037d7824 */ /* 0x000fe200078e02ff */
[----:B------:R-:W-:Y:S01]  /*1390*/  LEA R110, P3, R0, R93, 0x1 ;  /* 0x0000005d006e7211 */ /* 0x000fe200078608ff */
[----:B------:R-:W-:Y:S01]  /*13a0*/  IMAD R13, R21, 0x8, R4 ;  /* 0x00000008150d7824 */ /* 0x000fe200078e0204 */
[-C--:B------:R-:W-:Y:S01]  /*13b0*/  LEA.HI.X.SX32 R115, R16, R19.reuse, 0x1, P4 ;  /* 0x0000001310737211 */ /* 0x080fe200020f0eff */
[----:B------:R-:W-:Y:S01]  /*13c0*/  IMAD R35, R3, 0xd, RZ ;  /* 0x0000000d03237824 */ /* 0x000fe200078e02ff */
[----:B------:R-:W-:Y:S01]  /*13d0*/  LEA.HI.X.SX32 R111, R0, R19, 0x1, P3 ;  /* 0x00000013006f7211 */ /* 0x000fe200018f0eff */
[----:B------:R-:W-:Y:S01]  /*13e0*/  IMAD R15, R21, 0x8, R13 ;  /* 0x00000008150f7824 */ /* 0x000fe200078e020d */
[-C--:B------:R-:W-:Y:S01]  /*13f0*/  LEA R108, P4, R2, R93.reuse, 0x1 ;  /* 0x0000005d026c7211 */ /* 0x080fe200078808ff */
[C---:B------:R-:W-:Y:S01]  /*1400*/  IMAD R123, R3.reuse, 0x1e, RZ ;  /* 0x0000001e037b7824 */ /* 0x040fe200078e02ff */
[----:B------:R-:W-:Y:S01]  /*1410*/  LEA R90, P2, R18, R93, 0x1 ;  /* 0x0000005d125a7211 */ /* 0x000fe200078408ff */
[----:B------:R-:W-:Y:S01]  /*1420*/  IMAD.SHL.U32 R31, R3, 0x8, RZ ;  /* 0x00000008031f7824 */ /* 0x000fe200078e00ff */
[----:B------:R-:W-:Y:S01]  /*1430*/  LEA R0, R21, R15, 0x3 ;  /* 0x0000000f15007211 */ /* 0x000fe200078e18ff */
[----:B------:R-:W-:Y:S01]  /*1440*/  IMAD R65, R3, 0xf, RZ ;  /* 0x0000000f03417824 */ /* 0x000fe200078e02ff */
[----:B------:R-:W-:Y:S01]  /*1450*/  LEA.HI.X.SX32 R109, R2, R19, 0x1, P4 ;  /* 0x00000013026d7211 */ /* 0x000fe200020f0eff */
[----:B------:R-:W-:Y:S01]  /*1460*/  IMAD.IADD R11, R11, 0x1, R20 ;  /* 0x000000010b0b7824 */ /* 0x000fe200078e0214 */
[----:B------:R-:W-:Y:S01]  /*1470*/  LEA R102, P3, R4, R93, 0x1 ;  /* 0x0000005d04667211 */ /* 0x000fe200078608ff */
[----:B------:R-:W-:Y:S01]  /*1480*/  IMAD R2, R21, 0x8, R0 ;  /* 0x0000000815027824 */ /* 0x000fe200078e0200 */
[----:B------:R-:W-:Y:S01]  /*1490*/  LEA.HI.X.SX32 R91, R18, R19, 0x1, P2 ;  /* 0x00000013125b7211 */ /* 0x000fe200010f0eff */
[----:B------:R-:W-:Y:S01]  /*14a0*/  IMAD.MOV.U32 R18, RZ, RZ, RZ ;  /* 0x000000ffff127224 */ /* 0x000fe200078e00ff */
[----:B------:R-:W-:Y:S01]  /*14b0*/  LEA R112, P2, R17, R93, 0x1 ;  /* 0x0000005d11707211 */ /* 0x000fe200078408ff */
[----:B------:R-:W-:Y:S01]  /*14c0*/  IMAD.MOV.U32 R154, RZ, RZ, 0x3f800000 ;  /* 0x3f800000ff9a7424 */ /* 0x000fe200078e00ff */
[-C--:B------:R-:W-:Y:S01]  /*14d0*/  LEA.HI.X.SX32 R103, R4, R19.reuse, 0x1, P3 ;  /* 0x0000001304677211 */ /* 0x080fe200018f0eff */
[----:B------:R-:W-:Y:S01]  /*14e0*/  IMAD R4, R21, 0x8, R2 ;  /* 0x0000000815047824 */ /* 0x000fe200078e0202 */
[----:B------:R-:W-:Y:S01]  /*14f0*/  LEA.HI.X.SX32 R113, R17, R19, 0x1, P2 ;  /* 0x0000001311717211 */ /* 0x000fe200010f0eff */
[----:B------:R-:W-:Y:S01]  /*1500*/  IMAD R17, R3, 0x6, RZ ;  /* 0x0000000603117824 */ /* 0x000fe200078e02ff */
[-C--:B------:R-:W-:Y:S01]  /*1510*/  LEA R104, P2, R5, R93.reuse, 0x1 ;  /* 0x0000005d05687211 */ /* 0x080fe200078408ff */
[----:B------:R-:W-:Y:S01]  /*1520*/  IMAD R21, R3, 0x9, RZ ;  /* 0x0000000903157824 */ /* 0x000fe200078e02ff */
[----:B------:R-:W-:-:S02]  /*1530*/  LEA R100, P4, R13, R93, 0x1 ;  /* 0x0000005d0d647211 */ /* 0x000fc400078808ff */
[----:B------:R-:W-:Y:S02]  /*1540*/  CS2R R38, SRZ ;  /* 0x0000000000267805 */ /* 0x000fe4000001ff00 */
[----:B------:R-:W-:Y:S02]  /*1550*/  LEA R92, P5, R4, R93, 0x1 ;  /* 0x0000005d045c7211 */ /* 0x000fe400078a08ff */
[----:B------:R-:W-:Y:S02]  /*1560*/  CS2R R56, SRZ ;  /* 0x0000000000387805 */ /* 0x000fe4000001ff00 */
[-C--:B------:R-:W-:Y:S01]  /*1570*/  LEA.HI.X.SX32 R105, R5, R19.reuse, 0x1, P2 ;  /* 0x0000001305697211 */ /* 0x080fe200010f0eff */
[----:B------:R-:W-:Y:S01]  /*1580*/  IMAD R5, R3, 0x3, RZ ;  /* 0x0000000303057824 */ /* 0x000fe200078e02ff */
[----:B------:R-:W-:Y:S01]  /*1590*/  LEA.HI.X.SX32 R101, R13, R19, 0x1, P4 ;  /* 0x000000130d657211 */ /* 0x000fe200020f0eff */
[----:B------:R-:W-:Y:S01]  /*15a0*/  IMAD R13, R3, 0x5, RZ ;  /* 0x00000005030d7824 */ /* 0x000fe200078e02ff */
[----:B------:R-:W-:-:S02]  /*15b0*/  LEA R98, P2, R15, R93, 0x1 ;  /* 0x0000005d0f627211 */ /* 0x000fc400078408ff */
[----:B------:R-:W-:Y:S02]  /*15c0*/  CS2R R58, SRZ ;  /* 0x00000000003a7805 */ /* 0x000fe4000001ff00 */
[-C--:B------:R-:W-:Y:S02]  /*15d0*/  LEA R96, P3, R0, R93.reuse, 0x1 ;  /* 0x0000005d00607211 */ /* 0x080fe400078608ff */
[----:B------:R-:W-:Y:S02]  /*15e0*/  CS2R R40, SRZ ;  /* 0x0000000000287805 */ /* 0x000fe4000001ff00 */
[----:B------:R-:W-:Y:S02]  /*15f0*/  LEA R94, P4, R2, R93, 0x1 ;  /* 0x0000005d025e7211 */ /* 0x000fe400078808ff */
[----:B------:R-:W-:Y:S02]  /*1600*/  CS2R R42, SRZ ;  /* 0x00000000002a7805 */ /* 0x000fe4000001ff00 */
[----:B------:R-:W-:Y:S01]  /*1610*/  LEA.HI.X.SX32 R93, R4, R19, 0x1, P5 ;  /* 0x00000013045d7211 */ /* 0x000fe200028f0eff */
[----:B------:R-:W-:Y:S01]  /*1620*/  IMAD.MOV.U32 R4, RZ, RZ, -0x800000 ;  /* 0xff800000ff047424 */ /* 0x000fe200078e00ff */
[----:B------:R-:W-:-:S02]  /*1630*/  IADD3 R132, P6, PT, R133, R152, RZ ;  /* 0x0000009885847210 */ /* 0x000fc40007fde0ff */
[----:B------:R-:W-:Y:S02]  /*1640*/  CS2R R44, SRZ ;  /* 0x00000000002c7805 */ /* 0x000fe4000001ff00 */
[----:B------:R-:W-:Y:S02]  /*1650*/  IADD3 R142, P5, PT, R23, R152, RZ ;  /* 0x00000098178e7210 */ /* 0x000fe40007fbe0ff */
[----:B------:R-:W-:Y:S02]  /*1660*/  CS2R R46, SRZ ;  /* 0x00000000002e7805 */ /* 0x000fe4000001ff00 */
[-C--:B------:R-:W-:Y:S01]  /*1670*/  LEA.HI.X.SX32 R99, R15, R19.reuse, 0x1, P2 ;  /* 0x000000130f637211 */ /* 0x080fe200010f0eff */
[----:B------:R-:W-:Y:S01]  /*1680*/  IMAD.SHL.U32 R15, R3, 0x2, RZ ;  /* 0x00000002030f7824 */ /* 0x000fe200078e00ff */
[----:B------:R-:W-:Y:S02]  /*1690*/  LEA.HI.X.SX32 R95, R2, R19, 0x1, P4 ;  /* 0x00000013025f7211 */ /* 0x000fe400020f0eff */
[----:B------:R-:W-:-:S02]  /*16a0*/  CS2R R48, SRZ ;  /* 0x0000000000307805 */ /* 0x000fc4000001ff00 */
[-C--:B------:R-:W-:Y:S01]  /*16b0*/  LEA.HI.X.SX32 R143, R13, R153.reuse, 0x1, P5 ;  /* 0x000000990d8f7211 */ /* 0x080fe200028f0eff */
[----:B------:R-:W-:Y:S01]  /*16c0*/  IMAD.SHL.U32 R13, R14, 0x2, RZ ;  /* 0x000000020e0d7824 */ /* 0x000fe200078e00ff */
[----:B------:R-:W-:Y:S02]  /*16d0*/  LEA.HI.X.SX32 R133, R23, R153, 0x1, P6 ;  /* 0x0000009917857211 */ /* 0x000fe400030f0eff */
[----:B------:R-:W-:Y:S02]  /*16e0*/  CS2R R50, SRZ ;  /* 0x0000000000327805 */ /* 0x000fe4000001ff00 */
[-C--:B------:R-:W-:Y:S02]  /*16f0*/  IADD3 R134, P4, PT, R135, R152.reuse, RZ ;  /* 0x0000009887867210 */ /* 0x080fe40007f9e0ff */
[----:B------:R-:W-:Y:S02]  /*1700*/  CS2R R52, SRZ ;  /* 0x0000000000347805 */ /* 0x000fe4000001ff00 */
[----:B------:R-:W-:-:S02]  /*1710*/  IADD3 R146, P5, PT, R17, R152, RZ ;  /* 0x0000009811927210 */ /* 0x000fc40007fbe0ff */
[----:B------:R-:W-:Y:S02]  /*1720*/  CS2R R54, SRZ ;  /* 0x0000000000367805 */ /* 0x000fe4000001ff00 */
[-C--:B------:R-:W-:Y:S01]  /*1730*/  IADD3 R140, P6, PT, R33, R152.reuse, RZ ;  /* 0x00000098218c7210 */ /* 0x080fe20007fde0ff */
[----:B------:R-:W0:Y:S01]  /*1740*/  LDCU UR12, c[0x0][0x3f0] ;  /* 0x00007e00ff0c77ac */ /* 0x000e220008000800 */
[----:B------:R-:W-:Y:S01]  /*1750*/  LEA.HI.X.SX32 R97, R0, R19, 0x1, P3 ;  /* 0x0000001300617211 */ /* 0x000fe200018f0eff */
[----:B------:R-:W-:Y:S01]  /*1760*/  IMAD R19, R3, 0x7, RZ ;  /* 0x0000000703137824 */ /* 0x000fe200078e02ff */
[-C--:B------:R-:W-:Y:S01]  /*1770*/  IADD3 R130, P2, PT, R131, R152.reuse, RZ ;  /* 0x0000009883827210 */ /* 0x080fe20007f5e0ff */
[----:B------:R-:W1:Y:S01]  /*1780*/  LDCU UR9, c[0x0][0x3a8] ;  /* 0x00007500ff0977ac */ /* 0x000e620008000800 */
[-C--:B------:R-:W-:Y:S02]  /*1790*/  LEA.HI.X.SX32 R135, R21, R153.reuse, 0x1, P4 ;  /* 0x0000009915877211 */ /* 0x080fe400020f0eff */
[-C--:B------:R-:W-:Y:S01]  /*17a0*/  LEA.HI.X.SX32 R147, R5, R153.reuse, 0x1, P5 ;  /* 0x0000009905937211 */ /* 0x080fe200028f0eff */
[----:B------:R-:W-:Y:S01]  /*17b0*/  IMAD.MOV.U32 R5, RZ, RZ, -0x800000 ;  /* 0xff800000ff057424 */ /* 0x000fe200078e00ff */
[----:B------:R-:W-:Y:S01]  /*17c0*/  LEA.HI.X.SX32 R141, R17, R153, 0x1, P6 ;  /* 0x00000099118d7211 */ /* 0x000fe200030f0eff */
[----:B------:R-:W-:Y:S01]  /*17d0*/  UMOV UR4, URZ ;  /* 0x000000ff00047c82 */ /* 0x000fe20008000000 */
[----:B------:R-:W-:-:S02]  /*17e0*/  IADD3 R128, P3, PT, R129, R152, RZ ;  /* 0x0000009881807210 */ /* 0x000fc40007f7e0ff */
[-C--:B------:R-:W-:Y:S02]  /*17f0*/  IADD3 R126, P4, PT, R127, R152.reuse, RZ ;  /* 0x000000987f7e7210 */ /* 0x080fe40007f9e0ff */
[-C--:B------:R-:W-:Y:S02]  /*1800*/  IADD3 R138, P5, PT, R37, R152.reuse, RZ ;  /* 0x00000098258a7210 */ /* 0x080fe40007fbe0ff */
[-C--:B------:R-:W-:Y:S02]  /*1810*/  IADD3 R150, P6, PT, R15, R152.reuse, RZ ;  /* 0x000000980f967210 */ /* 0x080fe40007fde0ff */
[-C--:B------:R-:W-:Y:S02]  /*1820*/  LEA.HI.X.SX32 R131, R25, R153.reuse, 0x1, P2 ;  /* 0x0000009919837211 */ /* 0x080fe400010f0eff */
[----:B------:R-:W-:Y:S02]  /*1830*/  IADD3 R124, P2, PT, R125, R152, RZ ;  /* 0x000000987d7c7210 */ /* 0x000fe40007f5e0ff */
[----:B------:R-:W-:-:S02]  /*1840*/  LEA.HI.X.SX32 R129, R33, R153, 0x1, P3 ;  /* 0x0000009921817211 */ /* 0x000fc400018f0eff */
[----:B------:R-:W-:Y:S02]  /*1850*/  CS2R R32, SRZ ;  /* 0x0000000000207805 */ /* 0x000fe4000001ff00 */
[-C--:B------:R-:W-:Y:S02]  /*1860*/  LEA.HI.X.SX32 R127, R35, R153.reuse, 0x1, P4 ;  /* 0x00000099237f7211 */ /* 0x080fe400020f0eff */
[----:B------:R-:W-:Y:S02]  /*1870*/  CS2R R34, SRZ ;  /* 0x0000000000227805 */ /* 0x000fe4000001ff00 */
[-C--:B------:R-:W-:Y:S02]  /*1880*/  LEA.HI.X.SX32 R139, R19, R153.reuse, 0x1, P5 ;  /* 0x00000099138b7211 */ /* 0x080fe400028f0eff */
[C---:B------:R-:W-:Y:S02]  /*1890*/  LEA.HI.X.SX32 R151, R3.reuse, R153, 0x1, P6 ;  /* 0x0000009903977211 */ /* 0x040fe400030f0eff */
[----:B------:R-:W-:-:S02]  /*18a0*/  SHF.L.U32 R29, R3, 0x2, RZ ;  /* 0x00000002031d7819 */ /* 0x000fc400000006ff */
[CC--:B------:R-:W-:Y:S02]  /*18b0*/  LEA R148, P3, R3.reuse, R152.reuse, 0x2 ;  /* 0x0000009803947211 */ /* 0x0c0fe400078610ff */
[CC--:B------:R-:W-:Y:S02]  /*18c0*/  LEA R144, P4, R3.reuse, R152.reuse, 0x3 ;  /* 0x0000009803907211 */ /* 0x0c0fe400078818ff */
[-C--:B------:R-:W-:Y:S01]  /*18d0*/  LEA R136, P5, R3, R152.reuse, 0x4 ;  /* 0x0000009803887211 */ /* 0x080fe200078a20ff */
[----:B------:R-:W-:Y:S01]  /*18e0*/  IMAD.MOV.U32 R3, RZ, RZ, -0x800000 ;  /* 0xff800000ff037424 */ /* 0x000fe200078e00ff */
[----:B------:R-:W-:Y:S02]  /*18f0*/  IADD3 R122, P6, PT, R123, R152, RZ ;  /* 0x000000987b7a7210 */ /* 0x000fe40007fde0ff */
[----:B------:R-:W-:Y:S02]  /*1900*/  LEA.HI.X.SX32 R125, R37, R153, 0x1, P2 ;  /* 0x00000099257d7211 */ /* 0x000fe400010f0eff */
[----:B------:R-:W-:-:S02]  /*1910*/  CS2R R36, SRZ ;  /* 0x0000000000247805 */ /* 0x000fc4000001ff00 */
[C---:B------:R-:W-:Y:S02]  /*1920*/  ISETP.GE.U32.AND P2, PT, R14.reuse, 0x40, PT ;  /* 0x000000400e00780c */ /* 0x040fe40003f46070 */
[C---:B------:R-:W-:Y:S02]  /*1930*/  ISETP.LT.U32.AND P1, PT, R14.reuse, 0x40, !P1 ;  /* 0x000000400e00780c */ /* 0x040fe40004f21070 */
[C---:B------:R-:W-:Y:S02]  /*1940*/  ISETP.LT.U32.AND P0, PT, R14.reuse, 0x40, !P0 ;  /* 0x000000400e00780c */ /* 0x040fe40004701070 */
[----:B------:R-:W-:Y:S02]  /*1950*/  LEA R14, R14, UR6, 0x2 ;  /* 0x000000060e0e7c11 */ /* 0x000fe4000f8e10ff */
[----:B------:R-:W-:Y:S02]  /*1960*/  MOV R17, RZ ;  /* 0x000000ff00117202 */ /* 0x000fe40000000f00 */
[----:B------:R-:W-:-:S02]  /*1970*/  MOV R2, 0xff800000 ;  /* 0xff80000000027802 */ /* 0x000fc40000000f00 */
[----:B------:R-:W-:Y:S02]  /*1980*/  MOV R155, 0x3f800000 ;  /* 0x3f800000009b7802 */ /* 0x000fe40000000f00 */
[C---:B------:R-:W-:Y:S02]  /*1990*/  LOP3.LUT R19, R13.reuse, 0x10, RZ, 0x3c, !PT ;  /* 0x000000100d137812 */ /* 0x040fe400078e3cff */
[C---:B------:R-:W-:Y:S02]  /*19a0*/  LOP3.LUT R20, R13.reuse, 0x20, RZ, 0x3c, !PT ;  /* 0x000000200d147812 */ /* 0x040fe400078e3cff */
[C---:B------:R-:W-:Y:S02]  /*19b0*/  LOP3.LUT R21, R13.reuse, 0x30, RZ, 0x3c, !PT ;  /* 0x000000300d157812 */ /* 0x040fe400078e3cff */
[C---:B------:R-:W-:Y:S02]  /*19c0*/  LOP3.LUT R22, R13.reuse, 0x40, RZ, 0x3c, !PT ;  /* 0x000000400d167812 */ /* 0x040fe400078e3cff */
[----:B------:R-:W-:-:S02]  /*19d0*/  LOP3.LUT R23, R13, 0x50, RZ, 0x3c, !PT ;  /* 0x000000500d177812 */ /* 0x000fc400078e3cff */
[C---:B------:R-:W-:Y:S02]  /*19e0*/  LOP3.LUT R24, R13.reuse, 0x60, RZ, 0x3c, !PT ;  /* 0x000000600d187812 */ /* 0x040fe400078e3cff */
[----:B------:R-:W-:Y:S02]  /*19f0*/  LOP3.LUT R25, R13, 0x70, RZ, 0x3c, !PT ;  /* 0x000000700d197812 */ /* 0x000fe400078e3cff */
[----:B------:R-:W-:Y:S02]  /*1a00*/  LOP3.LUT R26, R9, 0x20, RZ, 0x3c, !PT ;  /* 0x00000020091a7812 */ /* 0x000fe400078e3cff */
[----:B------:R-:W-:Y:S02]  /*1a10*/  LOP3.LUT R16, R8, 0x40, RZ, 0x3c, !PT ;  /* 0x0000004008107812 */ /* 0x000fe400078e3cff */
[-C--:B------:R-:W-:Y:S02]  /*1a20*/  LEA.HI.X.SX32 R149, R15, R153.reuse, 0x1, P3 ;  /* 0x000000990f957211 */ /* 0x080fe400018f0eff */
[----:B------:R-:W-:-:S02]  /*1a30*/  LEA.HI.X.SX32 R145, R29, R153, 0x1, P4 ;  /* 0x000000991d917211 */ /* 0x000fc400020f0eff */
[-C--:B------:R-:W-:Y:S02]  /*1a40*/  LEA.HI.X.SX32 R137, R31, R153.reuse, 0x1, P5 ;  /* 0x000000991f897211 */ /* 0x080fe400028f0eff */
[----:B01----:R-:W-:-:S07]  /*1a50*/  LEA.HI.X.SX32 R123, R65, R153, 0x1, P6 ;  /* 0x00000099417b7211 */ /* 0x003fce00030f0eff */
.L_x_1:
[----:B------:R-:W-:-:S04]  /*1a60*/  IMAD.WIDE R28, R17, 0x2, R152 ;  /* 0x00000002111c7825 */ /* 0x000fc800078e0298 */
[C---:B------:R-:W-:Y:S01]  /*1a70*/  IMAD.WIDE R78, R17.reuse, 0x2, R150 ;  /* 0x00000002114e7825 */ /* 0x040fe200078e0296 */
[----:B------:R0:W2:Y:S03]  /*1a80*/  LDG.E.U16 R80, desc[UR10][R28.64] ;  /* 0x0000000a1c507981 */ /* 0x0000a6000c1e1500 */
[C---:B------:R-:W-:Y:S01]  /*1a90*/  IMAD.WIDE R70, R17.reuse, 0x2, R148 ;  /* 0x0000000211467825 */ /* 0x040fe200078e0294 */
[----:B------:R-:W3:Y:S03]  /*1aa0*/  LDG.E.U16 R82, desc[UR10][R78.64] ;  /* 0x0000000a4e527981 */ /* 0x000ee6000c1e1500 */
[C---:B------:R-:W-:Y:S01]  /*1ab0*/  IMAD.WIDE R68, R17.reuse, 0x2, R136 ;  /* 0x0000000211447825 */ /* 0x040fe200078e0288 */
[----:B------:R1:W4:Y:S03]  /*1ac0*/  LDG.E.U16 R81, desc[UR10][R70.64] ;  /* 0x0000000a46517981 */ /* 0x000326000c1e1500 */
[----:B------:R-:W-:-:S02]  /*1ad0*/  IMAD.WIDE R72, R17, 0x2, R146 ;  /* 0x0000000211487825 */ /* 0x000fc400078e0292 */
[----:B------:R-:W5:Y:S02]  /*1ae0*/  LDG.E.U16 R68, desc[UR10][R68.64] ;  /* 0x0000000a44447981 */ /* 0x000f64000c1e1500 */
[C---:B------:R-:W-:Y:S02]  /*1af0*/  IMAD.WIDE R76, R17.reuse, 0x2, R142 ;  /* 0x00000002114c7825 */ /* 0x040fe400078e028e */
[----:B------:R1:W3:Y:S02]  /*1b00*/  LDG.E.U16 R84, desc[UR10][R72.64] ;  /* 0x0000000a48547981 */ /* 0x0002e4000c1e1500 */
[C---:B0-----:R-:W-:Y:S02]  /*1b10*/  IMAD.WIDE R28, R17.reuse, 0x2, R134 ;  /* 0x00000002111c7825 */ /* 0x041fe400078e0286 */
[----:B------:R0:W4:Y:S02]  /*1b20*/  LDG.E.U16 R158, desc[UR10][R76.64] ;  /* 0x0000000a4c9e7981 */ /* 0x000124000c1e1500 */
[----:B------:R-:W-:-:S02]  /*1b30*/  IMAD.WIDE R74, R17, 0x2, R144 ;  /* 0x00000002114a7825 */ /* 0x000fc400078e0290 */
[----:B------:R-:W4:Y:S02]  /*1b40*/  LDG.E.U16 R28, desc[UR10][R28.64] ;  /* 0x0000000a1c1c7981 */ /* 0x000f24000c1e1500 */
[C---:B------:R-:W-:Y:S02]  /*1b50*/  IMAD.WIDE R30, R17.reuse, 0x2, R132 ;  /* 0x00000002111e7825 */ /* 0x040fe400078e0284 */
[----:B------:R0:W4:Y:S02]  /*1b60*/  LDG.E.U16 R83, desc[UR10][R74.64] ;  /* 0x0000000a4a537981 */ /* 0x000124000c1e1500 */
[C---:B------:R-:W-:Y:S02]  /*1b70*/  IMAD.WIDE R64, R17.reuse, 0x2, R130 ;  /* 0x0000000211407825 */ /* 0x040fe400078e0282 */
[----:B------:R-:W4:Y:S02]  /*1b80*/  LDG.E.U16 R31, desc[UR10][R30.64] ;  /* 0x0000000a1e1f7981 */ /* 0x000f24000c1e1500 */
[----:B------:R-:W-:-:S02]  /*1b90*/  IMAD.WIDE R66, R17, 0x2, R128 ;  /* 0x0000000211427825 */ /* 0x000fc400078e0280 */
[----:B------:R-:W4:Y:S02]  /*1ba0*/  LDG.E.U16 R64, desc[UR10][R64.64] ;  /* 0x0000000a40407981 */ /* 0x000f24000c1e1500 */
[C---:B-1----:R-:W-:Y:S02]  /*1bb0*/  IMAD.WIDE R70, R17.reuse, 0x2, R126 ;  /* 0x0000000211467825 */ /* 0x042fe400078e027e */
[----:B------:R-:W4:Y:S02]  /*1bc0*/  LDG.E.U16 R67, desc[UR10][R66.64] ;  /* 0x0000000a42437981 */ /* 0x000f24000c1e1500 */
[C---:B------:R-:W-:Y:S02]  /*1bd0*/  IMAD.WIDE R78, R17.reuse, 0x2, R140 ;  /* 0x00000002114e7825 */ /* 0x040fe400078e028c */
[----:B------:R-:W4:Y:S02]  /*1be0*/  LDG.E.U16 R162, desc[UR10][R70.64] ;  /* 0x0000000a46a27981 */ /* 0x000f24000c1e1500 */
[----:B------:R-:W-:-:S02]  /*1bf0*/  IMAD.WIDE R72, R17, 0x2, R124 ;  /* 0x0000000211487825 */ /* 0x000fc400078e027c */
[----:B------:R-:W4:Y:S02]  /*1c00*/  LDG.E.U16 R79, desc[UR10][R78.64] ;  /* 0x0000000a4e4f7981 */ /* 0x000f24000c1e1500 */
[C---:B0-----:R-:W-:Y:S02]  /*1c10*/  IMAD.WIDE R76, R17.reuse, 0x2, R122 ;  /* 0x00000002114c7825 */ /* 0x041fe400078e027a */
[----:B------:R-:W4:Y:S02]  /*1c20*/  LDG.E.U16 R89, desc[UR10][R72.64] ;  /* 0x0000000a48597981 */ /* 0x000f24000c1e1500 */
[----:B------:R-:W-:Y:S02]  /*1c30*/  IMAD.WIDE R74, R17, 0x2, R138 ;  /* 0x00000002114a7825 */ /* 0x000fe400078e028a */
[----:B------:R-:W4:Y:S04]  /*1c40*/  LDG.E.U16 R76, desc[UR10][R76.64] ;  /* 0x0000000a4c4c7981 */ /* 0x000f28000c1e1500 */
[----:B------:R-:W4:Y:S01]  /*1c50*/  LDG.E.U16 R160, desc[UR10][R74.64] ;  /* 0x0000000a4aa07981 */ /* 0x000f22000c1e1500 */
[----:B------:R-:W-:Y:S06]  /*1c60*/  BAR.SYNC.DEFER_BLOCKING 0x0 ;  /* 0x0000000000007b1d */ /* 0x000fec0000010000 */
[----:B--2---:R-:W-:Y:S04]  /*1c70*/  STS.U16 [R13+UR6+0x2000], R80 ;  /* 0x002000500d007988 */ /* 0x004fe80008000406 */
        /* <DEDUP_REMOVED lines=15> */
[----:B------:R-:W-:Y:S06]  /*1d70*/  BAR.SYNC.DEFER_BLOCKING 0x0 ;  /* 0x0000000000007b1d */ /* 0x000fec0000010000 */
[----:B------:R-:W-:Y:S04]  /*1d80*/  LDSM.16.MT88.4 R28, [R9+UR6] ;  /* 0x00000006091c783b */ /* 0x000fe80008004200 */
[----:B------:R-:W0:Y:S04]  /*1d90*/  LDSM.16.M88.4 R68, [R8+UR6+0x2000] ;  /* 0x002000060844783b */ /* 0x000e280008000200 */
[----:B------:R-:W-:Y:S04]  /*1da0*/  LDSM.16.MT88.4 R84, [R9+UR6+0x400] ;  /* 0x000400060954783b */ /* 0x000fe80008004200 */
[----:B------:R-:W1:Y:S04]  /*1db0*/  LDSM.16.MT88.4 R80, [R26+UR6] ;  /* 0x000000061a50783b */ /* 0x000e680008004200 */
[----:B------:R-:W2:Y:S04]  /*1dc0*/  LDSM.16.MT88.4 R72, [R26+UR6+0x400] ;  /* 0x000400061a48783b */ /* 0x000ea80008004200 */
[----:B------:R-:W-:Y:S04]  /*1dd0*/  LDSM.16.MT88.4 R76, [R26+UR6+0x800] ;  /* 0x000800061a4c783b */ /* 0x000fe80008004200 */
[----:B------:R-:W-:Y:S01]  /*1de0*/  LDSM.16.MT88.4 R64, [R9+UR6+0x800] ;  /* 0x000800060940783b */ /* 0x000fe20008004200 */
[-C--:B0-----:R-:W-:Y:S08]  /*1df0*/  HMMA.16816.F32.BF16 R28, R28, R68.reuse, RZ ;  /* 0x000000441c1c723c */ /* 0x081ff000000418ff */
[----:B-1----:R-:W-:-:S12]  /*1e00*/  HMMA.16816.F32.BF16 R80, R80, R68, RZ ;  /* 0x000000445050723c */ /* 0x002fd800000418ff */
[-C--:B------:R-:W-:Y:S01]  /*1e10*/  HMMA.16816.F32.BF16 R84, R84, R70.reuse, R28 ;  /* 0x000000465454723c */ /* 0x080fe2000004181c */
[----:B------:R-:W0:Y:S07]  /*1e20*/  LDSM.16.M88.4 R28, [R16+UR6+0x2000] ;  /* 0x00200006101c783b */ /* 0x000e2e0008000200 */
[----:B--2---:R-:W-:Y:S01]  /*1e30*/  HMMA.16816.F32.BF16 R72, R72, R70, R80 ;  /* 0x000000464848723c */ /* 0x004fe20000041850 */
[----:B------:R-:W1:Y:S04]  /*1e40*/  LDSM.16.MT88.4 R80, [R9+UR6+0xc00] ;  /* 0x000c00060950783b */ /* 0x000e680008004200 */
[----:B------:R-:W-:-:S15]  /*1e50*/  LDSM.16.MT88.4 R68, [R9+UR6+0x1000] ;  /* 0x001000060944783b */ /* 0x000fde0008004200 */
[-C--:B0-----:R-:W-:Y:S01]  /*1e60*/  HMMA.16816.F32.BF16 R76, R76, R28.reuse, R72 ;  /* 0x0000001c4c4c723c */ /* 0x081fe20000041848 */
[----:B------:R-:W0:Y:S07]  /*1e70*/  LDSM.16.MT88.4 R72, [R26+UR6+0xc00] ;  /* 0x000c00061a48783b */ /* 0x000e2e0008004200 */
[----:B------:R-:W-:Y:S01]  /*1e80*/  HMMA.16816.F32.BF16 R84, R64, R28, R84 ;  /* 0x0000001c4054723c */ /* 0x000fe20000041854 */
[----:B------:R-:W2:-:S15]  /*1e90*/  LDSM.16.M88.4 R64, [R8+UR6+0x2080] ;  /* 0x002080060840783b */ /* 0x000e9e0008000200 */
[----:B------:R-:W-:-:S04]  /*1ea0*/  NOP ;  /* 0x0000000000007918 */ /* 0x000fc80000000000 */
[-C--:B-1----:R-:W-:Y:S01]  /*1eb0*/  HMMA.16816.F32.BF16 R84, R80, R30.reuse, R84 ;  /* 0x0000001e5054723c */ /* 0x082fe20000041854 */
[----:B------:R-:W1:Y:S07]  /*1ec0*/  LDSM.16.MT88.4 R80, [R26+UR6+0x1000] ;  /* 0x001000061a50783b */ /* 0x000e6e0008004200 */
[----:B0-----:R-:W-:Y:S01]  /*1ed0*/  HMMA.16816.F32.BF16 R72, R72, R30, R76 ;  /* 0x0000001e4848723c */ /* 0x001fe2000004184c */
[----:B------:R-:W0:Y:S04]  /*1ee0*/  LDSM.16.MT88.4 R76, [R9+UR6+0x1400] ;  /* 0x00140006094c783b */ /* 0x000e280008004200 */
[----:B------:R-:W3:Y:S07]  /*1ef0*/  LDSM.16.MT88.4 R28, [R26+UR6+0x1400] ;  /* 0x001400061a1c783b */ /* 0x000eee0008004200 */
[-C--:B--2---:R-:W-:Y:S01]  /*1f00*/  HMMA.16816.F32.BF16 R68, R68, R64.reuse, R84 ;  /* 0x000000404444723c */ /* 0x084fe20000041854 */
[----:B------:R-:W-:Y:S07]  /*1f10*/  LDSM.16.M88.4 R84, [R16+UR6+0x2080] ;  /* 0x002080061054783b */ /* 0x000fee0008000200 */
[----:B-1----:R-:W-:Y:S01]  /*1f20*/  HMMA.16816.F32.BF16 R72, R80, R64, R72 ;  /* 0x000000405048723c */ /* 0x002fe20000041848 */
[----:B------:R-:W1:Y:S11]  /*1f30*/  LDSM.16.MT88.4 R80, [R9+UR6+0x1800] ;  /* 0x001800060950783b */ /* 0x000e760008004200 */
[-C--:B0-----:R-:W-:Y:S01]  /*1f40*/  HMMA.16816.F32.BF16 R68, R76, R66.reuse, R68 ;  /* 0x000000424c44723c */ /* 0x081fe20000041844 */
[----:B------:R-:W-:Y:S07]  /*1f50*/  LDSM.16.MT88.4 R76, [R26+UR6+0x1c00] ;  /* 0x001c00061a4c783b */ /* 0x000fee0008004200 */
[----:B---3--:R-:W-:Y:S01]  /*1f60*/  HMMA.16816.F32.BF16 R28, R28, R66, R72 ;  /* 0x000000421c1c723c */ /* 0x008fe20000041848 */
[----:B------:R-:W0:Y:S04]  /*1f70*/  LDSM.16.MT88.4 R64, [R26+UR6+0x1800] ;  /* 0x001800061a40783b */ /* 0x000e280008004200 */
[----:B------:R-:W2:Y:S07]  /*1f80*/  LDSM.16.MT88.4 R72, [R9+UR6+0x1c00] ;  /* 0x001c00060948783b */ /* 0x000eae0008004200 */
[-C--:B-1----:R-:W-:Y:S01]  /*1f90*/  HMMA.16816.F32.BF16 R68, R80, R84.reuse, R68 ;  /* 0x000000545044723c */ /* 0x082fe20000041844 */
[----:B------:R-:W-:Y:S07]  /*1fa0*/  BAR.SYNC.DEFER_BLOCKING 0x0 ;  /* 0x0000000000007b1d */ /* 0x000fee0000010000 */
[----:B0-----:R-:W-:-:S12]  /*1fb0*/  HMMA.16816.F32.BF16 R28, R64, R84, R28 ;  /* 0x00000054401c723c */ /* 0x001fd8000004181c */
[-C--:B--2---:R-:W-:Y:S08]  /*1fc0*/  HMMA.16816.F32.BF16 R68, R72, R86.reuse, R68 ;  /* 0x000000564844723c */ /* 0x084ff00000041844 */
[----:B------:R-:W-:Y:S11]  /*1fd0*/  HMMA.16816.F32.BF16 R28, R76, R86, R28 ;  /* 0x000000564c1c723c */ /* 0x000ff6000004181c */
[----:B------:R-:W-:Y:S01]  /*1fe0*/  FMUL R64, R68, UR9 ;  /* 0x0000000944407c20 */ /* 0x000fe20008400000 */
[----:B------:R-:W-:Y:S01]  /*1ff0*/  FMUL R65, R69, UR9 ;  /* 0x0000000945417c20 */ /* 0x000fe20008400000 */
[----:B------:R-:W-:Y:S01]  /*2000*/  FMUL R66, R70, UR9 ;  /* 0x0000000946427c20 */ /* 0x000fe20008400000 */
[----:B------:R-:W-:-:S03]  /*2010*/  FMUL R67, R71, UR9 ;  /* 0x0000000947437c20 */ /* 0x000fc60008400000 */
[----:B------:R-:W-:Y:S02]  /*2020*/  FMNMX R64, R64, R65, !PT ;  /* 0x0000004140407209 */ /* 0x000fe40007800000 */
[----:B------:R-:W-:Y:S01]  /*2030*/  FMUL R72, R28, UR9 ;  /* 0x000000091c487c20 */ /* 0x000fe20008400000 */
[----:B------:R-:W-:Y:S01]  /*2040*/  FMUL R73, R29, UR9 ;  /* 0x000000091d497c20 */ /* 0x000fe20008400000 */
[----:B------:R-:W-:Y:S01]  /*2050*/  FMUL R74, R30, UR9 ;  /* 0x000000091e4a7c20 */ /* 0x000fe20008400000 */
[----:B------:R-:W-:Y:S01]  /*2060*/  FMUL R75, R31, UR9 ;  /* 0x000000091f4b7c20 */ /* 0x000fe20008400000 */
[----:B------:R-:W-:Y:S02]  /*2070*/  FMNMX R66, R66, R67, !PT ;  /* 0x0000004342427209 */ /* 0x000fe40007800000 */
[----:B------:R-:W-:Y:S02]  /*2080*/  FMNMX R72, R72, R73, !PT ;  /* 0x0000004948487209 */ /* 0x000fe40007800000 */
[----:B------:R-:W-:Y:S01]  /*2090*/  FMNMX R74, R74, R75, !PT ;  /* 0x0000004b4a4a7209 */ /* 0x000fe20007800000 */
[----:B------:R-:W0:Y:S04]  /*20a0*/  SHFL.BFLY PT, R65, R64, 0x2, 0x1f ;  /* 0x0c401f0040417f89 */ /* 0x000e2800000e0000 */
[----:B------:R-:W1:Y:S04]  /*20b0*/  SHFL.BFLY PT, R67, R66, 0x2, 0x1f ;  /* 0x0c401f0042437f89 */ /* 0x000e6800000e0000 */
[----:B------:R-:W2:Y:S04]  /*20c0*/  SHFL.BFLY PT, R73, R72, 0x2, 0x1f ;  /* 0x0c401f0048497f89 */ /* 0x000ea800000e0000 */
[----:B------:R-:W3:Y:S01]  /*20d0*/  SHFL.BFLY PT, R75, R74, 0x2, 0x1f ;  /* 0x0c401f004a4b7f89 */ /* 0x000ee200000e0000 */
[----:B0-----:R-:W-:-:S02]  /*20e0*/  FMNMX R65, R64, R65, !PT ;  /* 0x0000004140417209 */ /* 0x001fc40007800000 */
[----:B-1----:R-:W-:Y:S02]  /*20f0*/  FMNMX R67, R66, R67, !PT ;  /* 0x0000004342437209 */ /* 0x002fe40007800000 */
[----:B--2---:R-:W-:Y:S02]  /*2100*/  FMNMX R73, R72, R73, !PT ;  /* 0x0000004948497209 */ /* 0x004fe40007800000 */
[----:B---3--:R-:W-:Y:S01]  /*2110*/  FMNMX R75, R74, R75, !PT ;  /* 0x0000004b4a4b7209 */ /* 0x008fe20007800000 */
        /* <DEDUP_REMOVED lines=8> */
[----:B------:R-:W-:Y:S04]  /*21a0*/  @P1 STS [R7+0x2000], R76 ;  /* 0x0020004c07001388 */ /* 0x000fe80000000800 */
[----:B------:R-:W-:Y:S04]  /*21b0*/  @P1 STS [R7+0x2040], R78 ;  /* 0x0020404e07001388 */ /* 0x000fe80000000800 */
[----:B------:R-:W-:Y:S04]  /*21c0*/  @P1 STS [R7+0x2080], R80 ;  /* 0x0020805007001388 */ /* 0x000fe80000000800 */
[----:B------:R-:W-:Y:S01]  /*21d0*/  @P1 STS [R7+0x20c0], R64 ;  /* 0x0020c04007001388 */ /* 0x000fe20000000800 */
[----:B------:R-:W-:Y:S06]  /*21e0*/  BAR.SYNC.DEFER_BLOCKING 0x0 ;  /* 0x0000000000007b1d */ /* 0x000fec0000010000 */
[----:B------:R-:W0:Y:S04]  /*21f0*/  @!P2 LDS R15, [R14+0x2000] ;  /* 0x002000000e0fa984 */ /* 0x000e280000000800 */
[----:B0-----:R-:W0:Y:S02]  /*2200*/  SHFL.BFLY PT, R66, R15, 0x1, 0x1f ;  /* 0x0c201f000f427f89 */ /* 0x001e2400000e0000 */
[----:B0-----:R-:W-:-:S05]  /*2210*/  FMNMX R65, R15, R66, !PT ;  /* 0x000000420f417209 */ /* 0x001fca0007800000 */
[----:B------:R-:W-:Y:S01]  /*2220*/  @P0 STS [R14+0x2000], R65 ;  /* 0x002000410e000388 */ /* 0x000fe20000000800 */
[----:B------:R-:W-:Y:S06]  /*2230*/  BAR.SYNC.DEFER_BLOCKING 0x0 ;  /* 0x0000000000007b1d */ /* 0x000fec0000010000 */
[----:B------:R-:W0:Y:S04]  /*2240*/  LDS R81, [R6+UR6+0x2000] ;  /* 0x0020000606517984 */ /* 0x000e280008000800 */
[----:B------:R-:W1:Y:S04]  /*2250*/  LDS R84, [R6+UR6+0x2080] ;  /* 0x0020800606547984 */ /* 0x000e680008000800 */
[----:B------:R-:W2:Y:S04]  /*2260*/  LDS R85, [R6+UR6+0x20c0] ;  /* 0x0020c00606557984 */ /* 0x000ea80008000800 */
[----:B------:R-:W3:Y:S01]  /*2270*/  LDS R66, [R6+UR6+0x2040] ;  /* 0x0020400606427984 */ /* 0x000ee20008000800 */
[----:B0-----:R-:W-:-:S02]  /*2280*/  FMNMX R81, R81, R4, !PT ;  /* 0x0000000451517209 */ /* 0x001fc40007800000 */
[----:B-1----:R-:W-:Y:S02]  /*2290*/  FMNMX R84, R84, R5, !PT ;  /* 0x0000000554547209 */ /* 0x002fe40007800000 */
[----:B--2---:R-:W-:Y:S01]  /*22a0*/  FMNMX R85, R85, R2, !PT ;  /* 0x0000000255557209 */ /* 0x004fe20007800000 */
[----:B------:R-:W-:Y:S01]  /*22b0*/  FFMA R69, R69, UR9, -R81 ;  /* 0x0000000945457c23 */ /* 0x000fe20008000851 */
[----:B---3--:R-:W-:Y:S01]  /*22c0*/  FMNMX R80, R66, R3, !PT ;  /* 0x0000000342507209 */ /* 0x008fe20007800000 */
[--C-:B------:R-:W-:Y:S02]  /*22d0*/  FFMA R29, R29, UR9, -R84.reuse ;  /* 0x000000091d1d7c23 */ /* 0x100fe40008000854 */
[----:B------:R-:W-:Y:S01]  /*22e0*/  FFMA R30, R30, UR9, -R85 ;  /* 0x000000091e1e7c23 */ /* 0x000fe20008000855 */
[----:B------:R-:W-:Y:S01]  /*22f0*/  FFMA R68, R68, UR9, -R81 ;  /* 0x0000000944447c23 */ /* 0x000fe20008000851 */
[----:B------:R-:W-:Y:S01]  /*2300*/  FFMA R64, R28, UR9, -R84 ;  /* 0x000000091c407c23 */ /* 0x000fe20008000854 */
[--C-:B------:R-:W-:Y:S01]  /*2310*/  FFMA R70, R70, UR9, -R80.reuse ;  /* 0x0000000946467c23 */ /* 0x100fe20008000850 */
[----:B------:R-:W-:Y:S01]  /*2320*/  FFMA R71, R71, UR9, -R80 ;  /* 0x0000000947477c23 */ /* 0x000fe20008000850 */
[----:B------:R-:W-:Y:S01]  /*2330*/  FFMA R31, R31, UR9, -R85 ;  /* 0x000000091f1f7c23 */ /* 0x000fe20008000855 */
[----:B------:R-:W-:Y:S01]  /*2340*/  FMUL R65, R69, 1.4426950216293334961 ;  /* 0x3fb8aa3b45417820 */ /* 0x000fe20000400000 */
[----:B------:R-:W-:Y:S01]  /*2350*/  FMUL R29, R29, 1.4426950216293334961 ;  /* 0x3fb8aa3b1d1d7820 */ /* 0x000fe20000400000 */
[----:B------:R-:W-:Y:S01]  /*2360*/  FMUL R30, R30, 1.4426950216293334961 ;  /* 0x3fb8aa3b1e1e7820 */ /* 0x000fe20000400000 */
[----:B------:R-:W-:Y:S01]  /*2370*/  FMUL R68, R68, 1.4426950216293334961 ;  /* 0x3fb8aa3b44447820 */ /* 0x000fe20000400000 */
[----:B------:R-:W-:Y:S01]  /*2380*/  FMUL R70, R70, 1.4426950216293334961 ;  /* 0x3fb8aa3b46467820 */ /* 0x000fe20000400000 */
[----:B------:R-:W-:Y:S01]  /*2390*/  FMUL R71, R71, 1.4426950216293334961 ;  /* 0x3fb8aa3b47477820 */ /* 0x000fe20000400000 */
[----:B------:R-:W-:Y:S01]  /*23a0*/  FMUL R64, R64, 1.4426950216293334961 ;  /* 0x3fb8aa3b40407820 */ /* 0x000fe20000400000 */
[----:B------:R-:W-:Y:S01]  /*23b0*/  FMUL R31, R31, 1.4426950216293334961 ;  /* 0x3fb8aa3b1f1f7820 */ /* 0x000fe20000400000 */
[----:B------:R-:W-:Y:S08]  /*23c0*/  MUFU.EX2 R72, R68 ;  /* 0x0000004400487308 */ /* 0x000ff00000000800 */
[----:B------:R-:W0:Y:S08]  /*23d0*/  MUFU.EX2 R65, R65 ;  /* 0x0000004100417308 */ /* 0x000e300000000800 */
[----:B------:R-:W-:Y:S08]  /*23e0*/  MUFU.EX2 R73, R70 ;  /* 0x0000004600497308 */ /* 0x000ff00000000800 */
[----:B------:R-:W1:Y:S08]  /*23f0*/  MUFU.EX2 R28, R71 ;  /* 0x00000047001c7308 */ /* 0x000e700000000800 */
[----:B------:R-:W-:Y:S08]  /*2400*/  MUFU.EX2 R74, R64 ;  /* 0x00000040004a7308 */ /* 0x000ff00000000800 */
[----:B------:R-:W2:Y:S08]  /*2410*/  MUFU.EX2 R29, R29 ;  /* 0x0000001d001d7308 */ /* 0x000eb00000000800 */
[----:B------:R-:W-:Y:S08]  /*2420*/  MUFU.EX2 R30, R30 ;  /* 0x0000001e001e7308 */ /* 0x000ff00000000800 */
[----:B------:R-:W3:Y:S01]  /*2430*/  MUFU.EX2 R75, R31 ;  /* 0x0000001f004b7308 */ /* 0x000ee20000000800 */
[----:B0-----:R-:W-:Y:S01]  /*2440*/  FADD R66, R72, R65 ;  /* 0x0000004148427221 */ /* 0x001fe20000000000 */
[----:B-1----:R-:W-:Y:S01]  /*2450*/  FADD R67, R73, R28 ;  /* 0x0000001c49437221 */ /* 0x002fe20000000000 */
[----:B--2---:R-:W-:-:S03]  /*2460*/  FADD R64, R74, R29 ;  /* 0x0000001d4a407221 */ /* 0x004fc60000000000 */
[----:B------:R-:W0:Y:S04]  /*2470*/  SHFL.BFLY PT, R69, R66, 0x2, 0x1f ;  /* 0x0c401f0042457f89 */ /* 0x000e2800000e0000 */
[----:B------:R-:W1:Y:S01]  /*2480*/  SHFL.BFLY PT, R70, R67, 0x2, 0x1f ;  /* 0x0c401f0043467f89 */ /* 0x000e6200000e0000 */
[----:B---3--:R-:W-:-:S03]  /*2490*/  FADD R68, R30, R75 ;  /* 0x0000004b1e447221 */ /* 0x008fc60000000000 */
[----:B------:R-:W2:Y:S04]  /*24a0*/  SHFL.BFLY PT, R77, R64, 0x2, 0x1f ;  /* 0x0c401f00404d7f89 */ /* 0x000ea800000e0000 */
[----:B------:R-:W3:Y:S01]  /*24b0*/  SHFL.BFLY PT, R79, R68, 0x2, 0x1f ;  /* 0x0c401f00444f7f89 */ /* 0x000ee200000e0000 */
[----:B0-----:R-:W-:Y:S01]  /*24c0*/  FADD R69, R66, R69 ;  /* 0x0000004542457221 */ /* 0x001fe20000000000 */
[----:B-1----:R-:W-:-:S04]  /*24d0*/  FADD R71, R67, R70 ;  /* 0x0000004643477221 */ /* 0x002fc80000000000 */
[----:B------:R-:W0:Y:S01]  /*24e0*/  SHFL.BFLY PT, R70, R69, 0x1, 0x1f ;  /* 0x0c201f0045467f89 */ /* 0x000e2200000e0000 */
[----:B--2---:R-:W-:Y:S01]  /*24f0*/  FADD R77, R64, R77 ;  /* 0x0000004d404d7221 */ /* 0x004fe20000000000 */
[----:B---3--:R-:W-:Y:S02]  /*2500*/  FADD R79, R68, R79 ;  /* 0x0000004f444f7221 */ /* 0x008fe40000000000 */
[----:B------:R-:W1:Y:S04]  /*2510*/  SHFL.BFLY PT, R76, R71, 0x1, 0x1f ;  /* 0x0c201f00474c7f89 */ /* 0x000e6800000e0000 */
[----:B------:R-:W2:Y:S04]  /*2520*/  SHFL.BFLY PT, R78, R77, 0x1, 0x1f ;  /* 0x0c201f004d4e7f89 */ /* 0x000ea800000e0000 */
[----:B------:R-:W3:Y:S01]  /*2530*/  SHFL.BFLY PT, R66, R79, 0x1, 0x1f ;  /* 0x0c201f004f427f89 */ /* 0x000ee200000e0000 */
[----:B0-----:R-:W-:Y:S01]  /*2540*/  FADD R70, R69, R70 ;  /* 0x0000004645467221 */ /* 0x001fe20000000000 */
[----:B------:R-:W-:Y:S01]  /*2550*/  BAR.SYNC.DEFER_BLOCKING 0x0 ;  /* 0x0000000000007b1d */ /* 0x000fe20000010000 */
[----:B-1----:R-:W-:Y:S01]  /*2560*/  FADD R64, R71, R76 ;  /* 0x0000004c47407221 */ /* 0x002fe20000000000 */
[----:B--2---:R-:W-:Y:S01]  /*2570*/  FADD R82, R77, R78 ;  /* 0x0000004e4d527221 */ /* 0x004fe20000000000 */
[----:B---3--:R-:W-:-:S03]  /*2580*/  FADD R86, R79, R66 ;  /* 0x000000424f567221 */ /* 0x008fc60000000000 */
[----:B------:R-:W-:Y:S04]  /*2590*/  @P1 STS [R7+0x2000], R70 ;  /* 0x0020004607001388 */ /* 0x000fe80000000800 */
[----:B------:R-:W-:Y:S04]  /*25a0*/  @P1 STS [R7+0x2040], R64 ;  /* 0x0020404007001388 */ /* 0x000fe80000000800 */
[----:B------:R-:W-:Y:S04]  /*25b0*/  @P1 STS [R7+0x2080], R82 ;  /* 0x0020805207001388 */ /* 0x000fe80000000800 */
[----:B------:R-:W-:Y:S01]  /*25c0*/  @P1 STS [R7+0x20c0], R86 ;  /* 0x0020c05607001388 */ /* 0x000fe20000000800 */
[----:B------:R-:W-:Y:S06]  /*25d0*/  BAR.SYNC.DEFER_BLOCKING 0x0 ;  /* 0x0000000000007b1d */ /* 0x000fec0000010000 */
[----:B------:R-:W0:Y:S04]  /*25e0*/  @!P2 LDS R0, [R14+0x2000] ;  /* 0x002000000e00a984 */ /* 0x000e280000000800 */
[----:B0-----:R-:W0:Y:S02]  /*25f0*/  SHFL.BFLY PT, R31, R0, 0x1, 0x1f ;  /* 0x0c201f00001f7f89 */ /* 0x001e2400000e0000 */
[----:B0-----:R-:W-:-:S05]  /*2600*/  FADD R31, R0, R31 ;  /* 0x0000001f001f7221 */ /* 0x001fca0000000000 */
[----:B------:R0:W-:Y:S01]  /*2610*/  @P0 STS [R14+0x2000], R31 ;  /* 0x0020001f0e000388 */ /* 0x0001e20000000800 */
[C---:B------:R-:W-:Y:S01]  /*2620*/  IMAD.WIDE R78, R18.reuse, 0x2, R114 ;  /* 0x00000002124e7825 */ /* 0x040fe200078e0272 */
[----:B------:R-:W-:Y:S03]  /*2630*/  BAR.SYNC.DEFER_BLOCKING 0x0 ;  /* 0x0000000000007b1d */ /* 0x000fe60000010000 */
[----:B------:R-:W-:-:S04]  /*2640*/  IMAD.WIDE R68, R18, 0x2, R116 ;  /* 0x0000000212447825 */ /* 0x000fc800078e0274 */
[----:B------:R-:W-:-:S04]  /*2650*/  IMAD.WIDE R160, R18, 0x2, R110 ;  /* 0x0000000212a07825 */ /* 0x000fc800078e026e */
[----:B------:R-:W-:-:S04]  /*2660*/  IMAD.WIDE R162, R18, 0x2, R106 ;  /* 0x0000000212a27825 */ /* 0x000fc800078e026a */
[----:B------:R-:W-:-:S04]  /*2670*/  IMAD.WIDE R76, R18, 0x2, R120 ;  /* 0x00000002124c7825 */ /* 0x000fc800078e0278 */
[C---:B------:R-:W-:Y:S01]  /*2680*/  IMAD.WIDE R82, R18.reuse, 0x2, R104 ;  /* 0x0000000212527825 */ /* 0x040fe200078e0268 */
[----:B------:R1:W2:Y:S03]  /*2690*/  LDG.E.U16 R70, desc[UR10][R78.64] ;  /* 0x0000000a4e467981 */ /* 0x0002a6000c1e1500 */
[C---:B------:R-:W-:Y:S01]  /*26a0*/  IMAD.WIDE R66, R18.reuse, 0x2, R118 ;  /* 0x0000000212427825 */ /* 0x040fe200078e0276 */
[----:B------:R-:W3:Y:S03]  /*26b0*/  LDG.E.U16 R68, desc[UR10][R68.64] ;  /* 0x0000000a44447981 */ /* 0x000ee6000c1e1500 */
[C---:B------:R-:W-:Y:S01]  /*26c0*/  IMAD.WIDE R158, R18.reuse, 0x2, R112 ;  /* 0x00000002129e7825 */ /* 0x040fe200078e0270 */
[----:B------:R4:W5:Y:S03]  /*26d0*/  LDG.E.U16 R89, desc[UR10][R160.64] ;  /* 0x0000000aa0597981 */ /* 0x000966000c1e1500 */
[C---:B-1----:R-:W-:Y:S01]  /*26e0*/  IMAD.WIDE R78, R18.reuse, 0x2, R100 ;  /* 0x00000002124e7825 */ /* 0x042fe200078e0264 */
[----:B------:R1:W5:Y:S03]  /*26f0*/  LDG.E.U16 R71, desc[UR10][R162.64] ;  /* 0x0000000aa2477981 */ /* 0x000366000c1e1500 */
[C---:B------:R-:W-:Y:S01]  /*2700*/  IMAD.WIDE R86, R18.reuse, 0x2, R108 ;  /* 0x0000000212567825 */ /* 0x040fe200078e026c */
[----:B------:R1:W5:Y:S03]  /*2710*/  LDG.E.U16 R64, desc[UR10][R76.64] ;  /* 0x0000000a4c407981 */ /* 0x000366000c1e1500 */
[C---:B------:R-:W-:Y:S01]  /*2720*/  IMAD.WIDE R164, R18.reuse, 0x2, R98 ;  /* 0x0000000212a47825 */ /* 0x040fe200078e0262 */
[----:B------:R1:W5:Y:S03]  /*2730*/  LDG.E.U16 R69, desc[UR10][R82.64] ;  /* 0x0000000a52457981 */ /* 0x000366000c1e1500 */
[C---:B----4-:R-:W-:Y:S01]  /*2740*/  IMAD.WIDE R160, R18.reuse, 0x2, R92 ;  /* 0x0000000212a07825 */ /* 0x050fe200078e025c */
[----:B0-----:R0:W4:Y:S03]  /*2750*/  LDG.E.U16 R31, desc[UR10][R78.64] ;  /* 0x0000000a4e1f7981 */ /* 0x001126000c1e1500 */
[C---:B-1----:R-:W-:Y:S01]  /*2760*/  IMAD.WIDE R162, R18.reuse, 0x2, R90 ;  /* 0x0000000212a27825 */ /* 0x042fe200078e025a */
[----:B------:R-:W4:Y:S03]  /*2770*/  LDG.E.U16 R66, desc[UR10][R66.64] ;  /* 0x0000000a42427981 */ /* 0x000f26000c1e1500 */
[C---:B------:R-:W-:Y:S01]  /*2780*/  IMAD.WIDE R76, R18.reuse, 0x2, R102 ;  /* 0x00000002124c7825 */ /* 0x040fe200078e0266 */
[----:B------:R-:W4:Y:S03]  /*2790*/  LDG.E.U16 R159, desc[UR10][R158.64] ;  /* 0x0000000a9e9f7981 */ /* 0x000f26000c1e1500 */
[C---:B------:R-:W-:Y:S01]  /*27a0*/  IMAD.WIDE R82, R18.reuse, 0x2, R96 ;  /* 0x0000000212527825 */ /* 0x040fe200078e0260 */
[----:B------:R-:W4:Y:S03]  /*27b0*/  LDG.E.U16 R87, desc[UR10][R86.64] ;  /* 0x0000000a56577981 */ /* 0x000f26000c1e1500 */
[----:B0-----:R-:W-:Y:S01]  /*27c0*/  IMAD.WIDE R78, R18, 0x2, R94 ;  /* 0x00000002124e7825 */ /* 0x001fe200078e025e */
[----:B------:R0:W4:Y:S04]  /*27d0*/  LDG.E.U16 R67, desc[UR10][R76.64] ;  /* 0x0000000a4c437981 */ /* 0x000128000c1e1500 */
[----:B------:R-:W4:Y:S04]  /*27e0*/  LDG.E.U16 R164, desc[UR10][R164.64] ;  /* 0x0000000aa4a47981 */ /* 0x000f28000c1e1500 */
[----:B------:R-:W4:Y:S04]  /*27f0*/  LDG.E.U16 R86, desc[UR10][R82.64] ;  /* 0x0000000a52567981 */ /* 0x000f28000c1e1500 */
[----:B------:R1:W4:Y:S04]  /*2800*/  LDG.E.U16 R158, desc[UR10][R78.64] ;  /* 0x0000000a4e9e7981 */ /* 0x000328000c1e1500 */
[----:B------:R-:W4:Y:S04]  /*2810*/  LDG.E.U16 R160, desc[UR10][R160.64] ;  /* 0x0000000aa0a07981 */ /* 0x000f28000c1e1500 */
[----:B------:R-:W4:Y:S04]  /*2820*/  LDG.E.U16 R162, desc[UR10][R162.64] ;  /* 0x0000000aa2a27981 */ /* 0x000f28000c1e1500 */
[----:B0-----:R-:W-:Y:S04]  /*2830*/  LDS R76, [R6+UR6+0x2000] ;  /* 0x00200006064c7984 */ /* 0x001fe80008000800 */
[----:B------:R-:W0:Y:S04]  /*2840*/  LDS R77, [R6+UR6+0x2040] ;  /* 0x00204006064d7984 */ /* 0x000e280008000800 */
[----:B-1----:R-:W-:Y:S04]  /*2850*/  LDS R78, [R6+UR6+0x2080] ;  /* 0x00208006064e7984 */ /* 0x002fe80008000800 */
[----:B------:R-:W1:Y:S01]  /*2860*/  LDS R79, [R6+UR6+0x20c0] ;  /* 0x0020c006064f7984 */ /* 0x000e620008000800 */
[----:B------:R-:W-:Y:S01]  /*2870*/  BAR.SYNC.DEFER_BLOCKING 0x0 ;  /* 0x0000000000007b1d */ /* 0x000fe20000010000 */
[----:B------:R-:W-:-:S02]  /*2880*/  F2FP.BF16.F32.PACK_AB R72, R65, R72 ;  /* 0x000000484148723e */ /* 0x000fc400000010ff */
[----:B------:R-:W-:Y:S02]  /*2890*/  F2FP.BF16.F32.PACK_AB R73, R28, R73 ;  /* 0x000000491c49723e */ /* 0x000fe400000010ff */
[----:B------:R-:W-:Y:S02]  /*28a0*/  F2FP.BF16.F32.PACK_AB R74, R29, R74 ;  /* 0x0000004a1d4a723e */ /* 0x000fe400000010ff */
[----:B------:R-:W-:Y:S01]  /*28b0*/  F2FP.BF16.F32.PACK_AB R75, R75, R30 ;  /* 0x0000001e4b4b723e */ /* 0x000fe200000010ff */
[----:B------:R-:W-:Y:S01]  /*28c0*/  FADD R3, -R80, R3 ;  /* 0x0000000350037221 */ /* 0x000fe20000000100 */
[----:B------:R-:W-:-:S03]  /*28d0*/  FADD R4, -R81, R4 ;  /* 0x0000000451047221 */ /* 0x000fc60000000100 */
[----:B------:R-:W-:Y:S01]  /*28e0*/  FMUL R3, R3, 1.4426950216293334961 ;  /* 0x3fb8aa3b03037820 */ /* 0x000fe20000400000 */
[----:B------:R-:W-:-:S03]  /*28f0*/  FMUL R4, R4, 1.4426950216293334961 ;  /* 0x3fb8aa3b04047820 */ /* 0x000fc60000400000 */
[----:B------:R0:W1:Y:S08]  /*2900*/  MUFU.EX2 R83, R3 ;  /* 0x0000000300537308 */ /* 0x0000700000000800 */
[----:B------:R0:W1:Y:S02]  /*2910*/  MUFU.EX2 R82, R4 ;  /* 0x0000000400527308 */ /* 0x0000640000000800 */
[----:B0-----:R-:W-:-:S02]  /*2920*/  FADD R3, -R84, R5 ;  /* 0x0000000554037221 */ /* 0x001fc40000000100 */
[----:B------:R-:W0:Y:S01]  /*2930*/  LDC R5, c[0x0][0x3d4] ;  /* 0x0000f500ff057b82 */ /* 0x000e220000000800 */
[----:B------:R-:W-:Y:S01]  /*2940*/  FADD R4, -R85, R2 ;  /* 0x0000000255047221 */ /* 0x000fe20000000100 */
[----:B------:R-:W-:-:S03]  /*2950*/  FMUL R2, R3, 1.4426950216293334961 ;  /* 0x3fb8aa3b03027820 */ /* 0x000fc60000400000 */
[----:B------:R-:W-:Y:S01]  /*2960*/  FMUL R3, R4, 1.4426950216293334961 ;  /* 0x3fb8aa3b04037820 */ /* 0x000fe20000400000 */
[C---:B-1----:R-:W-:Y:S01]  /*2970*/  FMUL R62, R83.reuse, R62 ;  /* 0x0000003e533e7220 */ /* 0x042fe20000400000 */
[C---:B------:R-:W-:Y:S01]  /*2980*/  FMUL R63, R83.reuse, R63 ;  /* 0x0000003f533f7220 */ /* 0x040fe20000400000 */
[----:B------:R-:W1:Y:S01]  /*2990*/  MUFU.EX2 R2, R2 ;  /* 0x0000000200027308 */ /* 0x000e620000000800 */
[C---:B------:R-:W-:Y:S01]  /*29a0*/  FMUL R60, R82.reuse, R60 ;  /* 0x0000003c523c7220 */ /* 0x040fe20000400000 */
[C---:B------:R-:W-:Y:S01]  /*29b0*/  FMUL R61, R82.reuse, R61 ;  /* 0x0000003d523d7220 */ /* 0x040fe20000400000 */
[C---:B------:R-:W-:Y:S01]  /*29c0*/  FMUL R32, R82.reuse, R32 ;  /* 0x0000002052207220 */ /* 0x040fe20000400000 */
[C---:B------:R-:W-:Y:S01]  /*29d0*/  FMUL R33, R82.reuse, R33 ;  /* 0x0000002152217220 */ /* 0x040fe20000400000 */
[C---:B------:R-:W-:Y:S01]  /*29e0*/  FMUL R34, R83.reuse, R34 ;  /* 0x0000002253227220 */ /* 0x040fe20000400000 */
[C---:B------:R-:W-:Y:S01]  /*29f0*/  FMUL R35, R83.reuse, R35 ;  /* 0x0000002353237220 */ /* 0x040fe20000400000 */
[C---:B------:R-:W-:Y:S01]  /*2a00*/  FMUL R36, R82.reuse, R36 ;  /* 0x0000002452247220 */ /* 0x040fe20000400000 */
[----:B------:R-:W1:Y:S01]  /*2a10*/  MUFU.EX2 R3, R3 ;  /* 0x0000000300037308 */ /* 0x000e620000000800 */
[C---:B------:R-:W-:Y:S01]  /*2a20*/  FMUL R37, R82.reuse, R37 ;  /* 0x0000002552257220 */ /* 0x040fe20000400000 */
[C---:B------:R-:W-:Y:S01]  /*2a30*/  FMUL R38, R83.reuse, R38 ;  /* 0x0000002653267220 */ /* 0x040fe20000400000 */
[C---:B------:R-:W-:Y:S01]  /*2a40*/  FMUL R39, R83.reuse, R39 ;  /* 0x0000002753277220 */ /* 0x040fe20000400000 */
[C---:B------:R-:W-:Y:S01]  /*2a50*/  FMUL R56, R82.reuse, R56 ;  /* 0x0000003852387220 */ /* 0x040fe20000400000 */
[----:B------:R-:W-:Y:S01]  /*2a60*/  FMUL R57, R82, R57 ;  /* 0x0000003952397220 */ /* 0x000fe20000400000 */
[C---:B------:R-:W-:Y:S01]  /*2a70*/  FMUL R58, R83.reuse, R58 ;  /* 0x0000003a533a7220 */ /* 0x040fe20000400000 */
[----:B------:R-:W-:Y:S01]  /*2a80*/  FMUL R59, R83, R59 ;  /* 0x0000003b533b7220 */ /* 0x000fe20000400000 */
[----:B------:R-:W0:Y:S01]  /*2a90*/  LDC R4, c[0x0][0x3c4] ;  /* 0x0000f100ff047b82 */ /* 0x000e220000000800 */
[C---:B-1----:R-:W-:Y:S01]  /*2aa0*/  FMUL R40, R2.reuse, R40 ;  /* 0x0000002802287220 */ /* 0x042fe20000400000 */
[C---:B------:R-:W-:Y:S01]  /*2ab0*/  FMUL R41, R2.reuse, R41 ;  /* 0x0000002902297220 */ /* 0x040fe20000400000 */
[C---:B------:R-:W-:Y:S01]  /*2ac0*/  FMUL R44, R2.reuse, R44 ;  /* 0x0000002c022c7220 */ /* 0x040fe20000400000 */
[C---:B------:R-:W-:Y:S01]  /*2ad0*/  FMUL R45, R2.reuse, R45 ;  /* 0x0000002d022d7220 */ /* 0x040fe20000400000 */
[C---:B------:R-:W-:Y:S01]  /*2ae0*/  FMUL R48, R2.reuse, R48 ;  /* 0x0000003002307220 */ /* 0x040fe20000400000 */
[C---:B------:R-:W-:Y:S01]  /*2af0*/  FMUL R49, R2.reuse, R49 ;  /* 0x0000003102317220 */ /* 0x040fe20000400000 */
[C---:B------:R-:W-:Y:S01]  /*2b00*/  FMUL R52, R2.reuse, R52 ;  /* 0x0000003402347220 */ /* 0x040fe20000400000 */
[----:B------:R-:W-:Y:S01]  /*2b10*/  FMUL R53, R2, R53 ;  /* 0x0000003502357220 */ /* 0x000fe20000400000 */
[C---:B------:R-:W-:Y:S01]  /*2b20*/  FMUL R42, R3.reuse, R42 ;  /* 0x0000002a032a7220 */ /* 0x040fe20000400000 */
[C---:B------:R-:W-:Y:S01]  /*2b30*/  FMUL R43, R3.reuse, R43 ;  /* 0x0000002b032b7220 */ /* 0x040fe20000400000 */
[C---:B------:R-:W-:Y:S01]  /*2b40*/  FMUL R46, R3.reuse, R46 ;  /* 0x0000002e032e7220 */ /* 0x040fe20000400000 */
[C---:B------:R-:W-:Y:S01]  /*2b50*/  FMUL R47, R3.reuse, R47 ;  /* 0x0000002f032f7220 */ /* 0x040fe20000400000 */
[C---:B------:R-:W-:Y:S01]  /*2b60*/  FMUL R50, R3.reuse, R50 ;  /* 0x0000003203327220 */ /* 0x040fe20000400000 */
[C---:B------:R-:W-:Y:S01]  /*2b70*/  FMUL R51, R3.reuse, R51 ;  /* 0x0000003303337220 */ /* 0x040fe20000400000 */
[C---:B------:R-:W-:Y:S01]  /*2b80*/  FMUL R54, R3.reuse, R54 ;  /* 0x0000003603367220 */ /* 0x040fe20000400000 */
[----:B------:R-:W-:Y:S01]  /*2b90*/  FMUL R55, R3, R55 ;  /* 0x0000003703377220 */ /* 0x000fe20000400000 */
[----:B------:R-:W-:-:S04]  /*2ba0*/  UIADD3 UR4, UPT, UPT, UR4, 0x10, URZ ;  /* 0x0000001004047890 */ /* 0x000fc8000fffe0ff */
[----:B------:R-:W-:Y:S01]  /*2bb0*/  UISETP.GE.AND UP0, UPT, UR4, UR12, UPT ;  /* 0x0000000c0400728c */ /* 0x000fe2000bf06270 */
[----:B------:R-:W-:Y:S02]  /*2bc0*/  FFMA2 R76, R156.F32x2.HI_LO, R82.F32x2.HI_LO, R76.F32x2.HI_LO ;  /* 0x000000529c4c7249 */ /* 0x000fe4000000004c */
[----:B0-----:R-:W-:Y:S02]  /*2bd0*/  IMAD R18, R5, 0x10, R18 ;  /* 0x0000001005127824 */ /* 0x001fe400078e0212 */
[----:B------:R-:W-:Y:S02]  /*2be0*/  FFMA2 R154, R154.F32x2.HI_LO, R2.F32x2.HI_LO, R78.F32x2.HI_LO ;  /* 0x000000029a9a7249 */ /* 0x000fe4000000004e */
[----:B------:R-:W-:Y:S01]  /*2bf0*/  IMAD R17, R4, 0x10, R17 ;  /* 0x0000001004117824 */ /* 0x000fe200078e0211 */
[----:B------:R-:W-:Y:S01]  /*2c00*/  MOV R3, R80 ;  /* 0x0000005000037202 */ /* 0x000fe20000000f00 */
[----:B------:R-:W-:Y:S01]  /*2c10*/  IMAD.MOV.U32 R4, RZ, RZ, R81 ;  /* 0x000000ffff047224 */ /* 0x000fe200078e0051 */
[----:B------:R-:W-:Y:S01]  /*2c20*/  MOV R157, R77 ;  /* 0x0000004d009d7202 */ /* 0x000fe20000000f00 */
[----:B------:R-:W-:-:S02]  /*2c30*/  IMAD.MOV.U32 R5, RZ, RZ, R84 ;  /* 0x000000ffff057224 */ /* 0x000fc400078e0054 */
[----:B------:R-:W-:Y:S02]  /*2c40*/  IMAD.MOV.U32 R2, RZ, RZ, R85 ;  /* 0x000000ffff027224 */ /* 0x000fe400078e0055 */
[----:B------:R-:W-:Y:S01]  /*2c50*/  IMAD.MOV.U32 R156, RZ, RZ, R76 ;  /* 0x000000ffff9c7224 */ /* 0x000fe200078e004c */
[----:B--2---:R-:W-:Y:S04]  /*2c60*/  STS.U16 [R27+UR6+0x2300], R70 ;  /* 0x002300461b007988 */ /* 0x004fe80008000406 */
[----:B---3--:R-:W-:Y:S04]  /*2c70*/  STS.U16 [R27+UR6+0x2200], R68 ;  /* 0x002200441b007988 */ /* 0x008fe80008000406 */
[----:B-----5:R-:W-:Y:S04]  /*2c80*/  STS.U16 [R27+UR6+0x2500], R89 ;  /* 0x002500591b007988 */ /* 0x020fe80008000406 */
[----:B------:R-:W-:Y:S04]  /*2c90*/  STS.U16 [R27+UR6+0x2700], R71 ;  /* 0x002700471b007988 */ /* 0x000fe80008000406 */
[----:B------:R-:W-:Y:S04]  /*2ca0*/  STS.U16 [R27+UR6+0x2000], R64 ;  /* 0x002000401b007988 */ /* 0x000fe80008000406 */
[----:B------:R-:W-:Y:S04]  /*2cb0*/  STS.U16 [R27+UR6+0x2800], R69 ;  /* 0x002800451b007988 */ /* 0x000fe80008000406 */
        /* <DEDUP_REMOVED lines=10> */
[----:B------:R-:W-:Y:S01]  /*2d60*/  STSM.16.M88.4 [R10+0x3000], R72 ;  /* 0x003000480a007844 */ /* 0x000fe20000000200 */
[----:B------:R-:W-:Y:S06]  /*2d70*/  BAR.SYNC.DEFER_BLOCKING 0x0 ;  /* 0x0000000000007b1d */ /* 0x000fec0000010000 */
[----:B------:R-:W-:Y:S04]  /*2d80*/  LDSM.16.M88.4 R68, [R12+UR6+0x3000] ;  /* 0x003000060c44783b */ /* 0x000fe80008000200 */
[----:B------:R-:W0:Y:S04]  /*2d90*/  LDSM.16.M88.4 R64, [R11+0x2000] ;  /* 0x002000000b40783b */ /* 0x000e280000000200 */
[----:B------:R-:W1:Y:S04]  /*2da0*/  LDSM.16.M88.4 R28, [R11+0x2800] ;  /* 0x002800000b1c783b */ /* 0x000e680000000200 */
[----:B------:R-:W2:Y:S01]  /*2db0*/  LDSM.16.M88.4 R72, [R12+UR6+0x3200] ;  /* 0x003200060c48783b */ /* 0x000ea20008000200 */
[C---:B0-----:R-:W-:Y:S08]  /*2dc0*/  HMMA.16816.F32.BF16 R60, R68.reuse, R64, R60 ;  /* 0x00000040443c723c */ /* 0x041ff0000004183c */
[C---:B------:R-:W-:Y:S08]  /*2dd0*/  HMMA.16816.F32.BF16 R32, R68.reuse, R66, R32 ;  /* 0x000000424420723c */ /* 0x040ff00000041820 */
[C---:B-1----:R-:W-:Y:S08]  /*2de0*/  HMMA.16816.F32.BF16 R36, R68.reuse, R28, R36 ;  /* 0x0000001c4424723c */ /* 0x042ff00000041824 */
[----:B------:R-:W-:Y:S08]  /*2df0*/  HMMA.16816.F32.BF16 R56, R68, R30, R56 ;  /* 0x0000001e4438723c */ /* 0x000ff00000041838 */
[C---:B--2---:R-:W-:Y:S08]  /*2e00*/  HMMA.16816.F32.BF16 R40, R72.reuse, R64, R40 ;  /* 0x000000404828723c */ /* 0x044ff00000041828 */
[C---:B------:R-:W-:Y:S08]  /*2e10*/  HMMA.16816.F32.BF16 R44, R72.reuse, R66, R44 ;  /* 0x00000042482c723c */ /* 0x040ff0000004182c */
[C---:B------:R-:W-:Y:S08]  /*2e20*/  HMMA.16816.F32.BF16 R48, R72.reuse, R28, R48 ;  /* 0x0000001c4830723c */ /* 0x040ff00000041830 */
[----:B------:R-:W-:Y:S01]  /*2e30*/  HMMA.16816.F32.BF16 R52, R72, R30, R52 ;  /* 0x0000001e4834723c */ /* 0x000fe20000041834 */
[----:B------:R-:W-:-:S04]  /*2e40*/  NOP ;  /* 0x0000000000007918 */ /* 0x000fc80000000000 */
[----:B------:R-:W-:-:S15]  /*2e50*/  BRA.U !UP0, `(.L_x_1) ;  /* 0xffffffed08007547 */ /* 0x000fde000b83ffff */
.L_x_0:
[----:B------:R-:W0:Y:S01]  /*2e60*/  S2R R12, SR_TID.X ;  /* 0x00000000000c7919 */ /* 0x000e220000002100 */
[----:B------:R-:W1:Y:S01]  /*2e70*/  S2UR UR5, SR_CgaCtaId ;  /* 0x00000000000579c3 */ /* 0x000e620000008800 */
[C---:B------:R-:W-:Y:S01]  /*2e80*/  FSETP.GT.AND P2, PT, |R157|.reuse, 8.50705917302346158658e+37, PT ;  /* 0x7e8000009d00780b */ /* 0x040fe20003f44200 */
[----:B------:R-:W-:Y:S01]  /*2e90*/  UMOV UR4, 0x400 ;  /* 0x0000040000047882 */ /* 0x000fe20000000000 */
[C---:B------:R-:W-:Y:S01]  /*2ea0*/  FSETP.GEU.AND P3, PT, |R157|.reuse, 1.175494350822287508e-38, PT ;  /* 0x008000009d00780b */ /* 0x040fe20003f6e200 */
[----:B------:R-:W-:Y:S01]  /*2eb0*/  IMAD.MOV.U32 R21, RZ, RZ, R62 ;  /* 0x000000ffff157224 */ /* 0x000fe200078e003e */
[----:B------:R-:W-:Y:S01]  /*2ec0*/  FSETP.GEU.AND P6, PT, R157, 1.175494350822287508e-38, PT ;  /* 0x008000009d00780b */ /* 0x000fe20003fce000 */
[----:B------:R-:W-:Y:S01]  /*2ed0*/  IMAD.MOV.U32 R15, RZ, RZ, R35 ;  /* 0x000000ffff0f7224 */ /* 0x000fe200078e0023 */
[----:B------:R-:W-:Y:S01]  /*2ee0*/  MOV R19, R47 ;  /* 0x0000002f00137202 */ /* 0x000fe20000000f00 */
[----:B------:R-:W-:Y:S01]  /*2ef0*/  IMAD.MOV.U32 R13, RZ, RZ, R38 ;  /* 0x000000ffff0d7224 */ /* 0x000fe200078e0026 */
[----:B------:R-:W-:Y:S01]  /*2f00*/  FSEL R10, RZ, -23, P6 ;  /* 0xc1b80000ff0a7808 */ /* 0x000fe20003000000 */
[----:B------:R-:W-:Y:S01]  /*2f10*/  IMAD.MOV.U32 R23, RZ, RZ, R42 ;  /* 0x000000ffff177224 */ /* 0x000fe200078e002a */
[----:B------:R-:W-:Y:S01]  /*2f20*/  MOV R27, R50 ;  /* 0x00000032001b7202 */ /* 0x000fe20000000f00 */
[----:B------:R-:W-:Y:S01]  /*2f30*/  IMAD.MOV.U32 R35, RZ, RZ, R43 ;  /* 0x000000ffff237224 */ /* 0x000fe200078e002b */
[----:B------:R-:W-:Y:S01]  /*2f40*/  FSETP.GT.AND P1, PT, |R156|, 8.50705917302346158658e+37, PT ;  /* 0x7e8000009c00780b */ /* 0x000fe20003f24200 */
[----:B------:R-:W-:Y:S01]  /*2f50*/  @P2 FMUL R59, R59, 0.25 ;  /* 0x3e8000003b3b2820 */ /* 0x000fe20000400000 */
[----:B------:R-:W-:Y:S01]  /*2f60*/  @P2 FMUL R13, R13, 0.25 ;  /* 0x3e8000000d0d2820 */ /* 0x000fe20000400000 */
[----:B------:R-:W-:Y:S01]  /*2f70*/  @P2 FMUL R15, R15, 0.25 ;  /* 0x3e8000000f0f2820 */ /* 0x000fe20000400000 */
[----:B------:R-:W-:Y:S01]  /*2f80*/  @P2 FMUL R34, R34, 0.25 ;  /* 0x3e80000022222820 */ /* 0x000fe20000400000 */
[----:B------:R-:W-:Y:S01]  /*2f90*/  @P2 FMUL R63, R63, 0.25 ;  /* 0x3e8000003f3f2820 */ /* 0x000fe20000400000 */
[----:B------:R-:W-:Y:S01]  /*2fa0*/  @P2 FMUL R21, R21, 0.25 ;  /* 0x3e80000015152820 */ /* 0x000fe20000400000 */
[----:B------:R-:W-:Y:S01]  /*2fb0*/  @!P3 FMUL R59, R59, 16777216 ;  /* 0x4b8000003b3bb820 */ /* 0x000fe20000400000 */
[----:B------:R-:W-:Y:S01]  /*2fc0*/  @!P3 FMUL R13, R13, 16777216 ;  /* 0x4b8000000d0db820 */ /* 0x000fe20000400000 */
[----:B------:R-:W-:Y:S01]  /*2fd0*/  @!P3 FMUL R15, R15, 16777216 ;  /* 0x4b8000000f0fb820 */ /* 0x000fe20000400000 */
[----:B------:R-:W-:Y:S01]  /*2fe0*/  @!P3 FMUL R34, R34, 16777216 ;  /* 0x4b8000002222b820 */ /* 0x000fe20000400000 */
[----:B-1----:R-:W-:Y:S01]  /*2ff0*/  ULEA UR6, UR5, UR4, 0x18 ;  /* 0x0000000405067291 */ /* 0x002fe2000f8ec0ff */
[----:B------:R-:W-:Y:S01]  /*3000*/  @!P3 FMUL R63, R63, 16777216 ;  /* 0x4b8000003f3fb820 */ /* 0x000fe20000400000 */
[----:B------:R-:W-:Y:S01]  /*3010*/  @!P3 FMUL R21, R21, 16777216 ;  /* 0x4b8000001515b820 */ /* 0x000fe20000400000 */
[----:B------:R-:W-:Y:S01]  /*3020*/  IMAD.MOV.U32 R31, RZ, RZ, R46 ;  /* 0x000000ffff1f7224 */ /* 0x000fe200078e002e */
[C---:B------:R-:W-:Y:S01]  /*3030*/  FSETP.GEU.AND P5, PT, |R155|.reuse, 1.175494350822287508e-38, PT ;  /* 0x008000009b00780b */ /* 0x040fe20003fae200 */
[----:B------:R-:W-:Y:S01]  /*3040*/  IMAD.MOV.U32 R17, RZ, RZ, R51 ;  /* 0x000000ffff117224 */ /* 0x000fe200078e0033 */
[----:B------:R-:W-:Y:S01]  /*3050*/  FSETP.GEU.AND P4, PT, R155, 1.175494350822287508e-38, PT ;  /* 0x008000009b00780b */ /* 0x000fe20003f8e000 */
[C---:B0-----:R-:W-:Y:S01]  /*3060*/  IMAD.SHL.U32 R0, R12.reuse, 0x4, RZ ;  /* 0x000000040c007824 */ /* 0x041fe200078e00ff */
[----:B------:R-:W-:Y:S01]  /*3070*/  SHF.R.S32.HI R3, RZ, 0x4, R12 ;  /* 0x00000004ff037819 */ /* 0x000fe2000001140c */
[C---:B------:R-:W-:Y:S01]  /*3080*/  IMAD.SHL.U32 R5, R12.reuse, 0x10, RZ ;  /* 0x000000100c057824 */ /* 0x040fe200078e00ff */
[C---:B------:R-:W-:Y:S01]  /*3090*/  LOP3.LUT R11, R12.reuse, 0x60, RZ, 0xc0, !PT ;  /* 0x000000600c0b7812 */ /* 0x040fe200078ec0ff */
[----:B------:R-:W-:Y:S01]  /*30a0*/  IMAD.SHL.U32 R4, R12, 0x200, RZ ;  /* 0x000002000c047824 */ /* 0x000fe200078e00ff */
[----:B------:R-:W-:Y:S01]  /*30b0*/  LOP3.LUT R2, R0, 0x38, RZ, 0xc0, !PT ;  /* 0x0000003800027812 */ /* 0x000fe200078ec0ff */
[----:B------:R-:W-:Y:S01]  /*30c0*/  IMAD.MOV.U32 R22, RZ, RZ, R32 ;  /* 0x000000ffff167224 */ /* 0x000fe200078e0020 */
[C---:B------:R-:W-:Y:S01]  /*30d0*/  SHF.L.U32 R9, R12.reuse, 0x3, RZ ;  /* 0x000000030c097819 */ /* 0x040fe200000006ff */
[----:B------:R-:W-:Y:S01]  /*30e0*/  @P1 FMUL R57, R57, 0.25 ;  /* 0x3e80000039391820 */ /* 0x000fe20000400000 */
[----:B------:R-:W-:Y:S01]  /*30f0*/  SGXT R3, R3, 0x1 ;  /* 0x000000010303781a */ /* 0x000fe20000000200 */
[----:B------:R-:W-:Y:S01]  /*3100*/  IMAD R11, R11, 0x10, R2 ;  /* 0x000000100b0b7824 */ /* 0x000fe200078e0202 */
[----:B------:R-:W-:Y:S01]  /*3110*/  LOP3.LUT R9, R9, 0x180, RZ, 0xc0, !PT ;  /* 0x0000018009097812 */ /* 0x000fe200078ec0ff */
[----:B------:R-:W-:Y:S01]  /*3120*/  IMAD.SHL.U32 R2, R12, 0x40, RZ ;  /* 0x000000400c027824 */ /* 0x000fe200078e00ff */
[----:B------:R-:W-:Y:S01]  /*3130*/  LOP3.LUT R7, R5, 0x70, RZ, 0xc0, !PT ;  /* 0x0000007005077812 */ /* 0x000fe200078ec0ff */
[----:B------:R-:W-:Y:S01]  /*3140*/  @P1 FMUL R37, R37, 0.25 ;  /* 0x3e80000025251820 */ /* 0x000fe20000400000 */
[----:B------:R-:W-:Y:S01]  /*3150*/  LOP3.LUT R3, R3, 0x840, RZ, 0xc0, !PT ;  /* 0x0000084003037812 */ /* 0x000fe200078ec0ff */
[----:B------:R-:W-:Y:S01]  /*3160*/  @P1 FMUL R33, R33, 0.25 ;  /* 0x3e80000021211820 */ /* 0x000fe20000400000 */
[----:B------:R-:W-:Y:S01]  /*3170*/  LOP3.LUT R6, R9, 0x48, R12, 0xf8, !PT ;  /* 0x0000004809067812 */ /* 0x000fe200078ef80c */
[----:B------:R-:W-:Y:S01]  /*3180*/  IMAD.MOV.U32 R9, RZ, RZ, R39 ;  /* 0x000000ffff097224 */ /* 0x000fe200078e0027 */
[----:B------:R-:W-:Y:S01]  /*3190*/  LOP3.LUT R5, R7, 0x1800, R4, 0xf8, !PT ;  /* 0x0000180007057812 */ /* 0x000fe200078ef804 */
[----:B------:R-:W-:Y:S01]  /*31a0*/  IMAD.MOV.U32 R39, RZ, RZ, R58 ;  /* 0x000000ffff277224 */ /* 0x000fe200078e003a */
[----:B------:R-:W-:Y:S01]  /*31b0*/  LOP3.LUT R4, R3, 0x40, R2, 0x78, !PT ;  /* 0x0000004003047812 */ /* 0x000fe200078e7802 */
[----:B------:R-:W-:Y:S01]  /*31c0*/  @P2 FMUL R9, R9, 0.25 ;  /* 0x3e80000009092820 */ /* 0x000fe20000400000 */
[----:B------:R-:W-:Y:S01]  /*31d0*/  LOP3.LUT R2, R5, R6, RZ, 0x3c, !PT ;  /* 0x0000000605027212 */ /* 0x000fe200078e3cff */
[----:B------:R-:W-:Y:S01]  /*31e0*/  FMUL R5, R157, 8388608 ;  /* 0x4b0000009d057820 */ /* 0x000fe20000400000 */
[----:B------:R-:W-:Y:S01]  /*31f0*/  SHF.R.U32.HI R3, RZ, 0x1, R12 ;  /* 0x00000001ff037819 */ /* 0x000fe2000001160c */
[----:B------:R-:W-:-:S02]  /*3200*/  IMAD.IADD R11, R11, 0x1, R4 ;  /* 0x000000010b0b7824 */ /* 0x000fc400078e0204 */
[----:B------:R-:W-:Y:S01]  /*3210*/  @P2 FMUL R39, R39, 0.25 ;  /* 0x3e80000027272820 */ /* 0x000fe20000400000 */
[----:B------:R-:W-:Y:S01]  /*3220*/  @!P3 FMUL R9, R9, 16777216 ;  /* 0x4b8000000909b820 */ /* 0x000fe20000400000 */
[----:B------:R-:W-:Y:S01]  /*3230*/  FSEL R5, R5, R157, !P6 ;  /* 0x0000009d05057208 */ /* 0x000fe20007000000 */
[----:B------:R-:W-:Y:S01]  /*3240*/  @P2 FMUL R157, R157, 0.25 ;  /* 0x3e8000009d9d2820 */ /* 0x000fe20000400000 */
[----:B------:R-:W-:Y:S01]  /*3250*/  LOP3.LUT R4, R3, 0xc, RZ, 0xc0, !PT ;  /* 0x0000000c03047812 */ /* 0x000fe200078ec0ff */
[----:B------:R-:W-:Y:S01]  /*3260*/  @!P3 FMUL R39, R39, 16777216 ;  /* 0x4b8000002727b820 */ /* 0x000fe20000400000 */
[----:B------:R-:W-:Y:S01]  /*3270*/  FSETP.GEU.AND P2, PT, R156, 1.175494350822287508e-38, PT ;  /* 0x008000009c00780b */ /* 0x000fe20003f4e000 */
[----:B------:R-:W-:Y:S01]  /*3280*/  @!P3 FMUL R157, R157, 16777216 ;  /* 0x4b8000009d9db820 */ /* 0x000fe20000400000 */
[----:B------:R-:W-:Y:S01]  /*3290*/  IADD3 R3, PT, PT, R4, UR6, R7 ;  /* 0x0000000604037c10 */ /* 0x000fe2000fffe007 */
[----:B------:R-:W-:Y:S01]  /*32a0*/  FMUL R7, R156, 8388608 ;  /* 0x4b0000009c077820 */ /* 0x000fe20000400000 */
[----:B------:R-:W-:Y:S01]  /*32b0*/  FSETP.GT.AND P6, PT, |R155|, 8.50705917302346158658e+37, PT ;  /* 0x7e8000009b00780b */ /* 0x000fe20003fc4200 */
[----:B------:R-:W0:Y:S01]  /*32c0*/  MUFU.RCP R4, R157 ;  /* 0x0000009d00047308 */ /* 0x000e220000001000 */
[----:B------:R-:W-:Y:S01]  /*32d0*/  LOP3.LUT R8, R12, 0x7f, RZ, 0xc0, !PT ;  /* 0x0000007f0c087812 */ /* 0x000fe200078ec0ff */
[----:B------:R-:W-:Y:S01]  /*32e0*/  VIADD R6, R5, 0xc0cafb0d ;  /* 0xc0cafb0d05067836 */ /* 0x000fe20000000000 */
[----:B------:R-:W-:Y:S01]  /*32f0*/  FSEL R7, R7, R156, !P2 ;  /* 0x0000009c07077208 */ /* 0x000fe20005000000 */
[----:B------:R-:W-:Y:S01]  /*3300*/  @P1 FMUL R22, R22, 0.25 ;  /* 0x3e80000016161820 */ /* 0x000fe20000400000 */
[----:B------:R-:W-:Y:S01]  /*3310*/  ISETP.GE.U32.AND P0, PT, R8, 0x20, PT ;  /* 0x000000200800780c */ /* 0x000fe20003f06070 */
[----:B------:R-:W-:Y:S01]  /*3320*/  FMUL R8, R155, 8388608 ;  /* 0x4b0000009b087820 */ /* 0x000fe20000400000 */
[C---:B------:R-:W-:Y:S01]  /*3330*/  FSETP.GEU.AND P3, PT, |R156|.reuse, 1.175494350822287508e-38, PT ;  /* 0x008000009c00780b */ /* 0x040fe20003f6e200 */
[----:B------:R-:W-:Y:S01]  /*3340*/  @P1 FMUL R156, R156, 0.25 ;  /* 0x3e8000009c9c1820 */ /* 0x000fe20000400000 */
[----:B------:R-:W-:Y:S01]  /*3350*/  MOV R26, R60 ;  /* 0x0000003c001a7202 */ /* 0x000fe20000000f00 */
[----:B------:R-:W-:Y:S01]  /*3360*/  @P1 FMUL R61, R61, 0.25 ;  /* 0x3e8000003d3d1820 */ /* 0x000fe20000400000 */
[----:B------:R-:W-:Y:S01]  /*3370*/  MOV R20, R36 ;  /* 0x0000002400147202 */ /* 0x000fe20000000f00 */
[----:B------:R-:W-:Y:S01]  /*3380*/  @P6 FMUL R23, R23, 0.25 ;  /* 0x3e80000017176820 */ /* 0x000fe20000400000 */
[----:B------:R-:W-:Y:S01]  /*3390*/  MOV R18, R56 ;  /* 0x0000003800127202 */ /* 0x000fe20000000f00 */
[----:B------:R-:W-:Y:S01]  /*33a0*/  @P1 FMUL R26, R26, 0.25 ;  /* 0x3e8000001a1a1820 */ /* 0x000fe20000400000 */
[----:B------:R-:W-:Y:S01]  /*33b0*/  LOP3.LUT R16, R6, 0xff800000, RZ, 0xc0, !PT ;  /* 0xff80000006107812 */ /* 0x000fe200078ec0ff */
[----:B------:R-:W-:Y:S01]  /*33c0*/  @P1 FMUL R20, R20, 0.25 ;  /* 0x3e80000014141820 */ /* 0x000fe20000400000 */
[C---:B0-----:R-:W-:Y:S01]  /*33d0*/  FMUL R38, R4.reuse, R59 ;  /* 0x0000003b04267220 */ /* 0x041fe20000400000 */
[C---:B------:R-:W-:Y:S01]  /*33e0*/  FMUL R39, R4.reuse, R39 ;  /* 0x0000002704277220 */ /* 0x040fe20000400000 */
[C---:B------:R-:W-:Y:S01]  /*33f0*/  FMUL R43, R4.reuse, R9 ;  /* 0x00000009042b7220 */ /* 0x040fe20000400000 */
[C---:B------:R-:W-:Y:S01]  /*3400*/  FMUL R42, R4.reuse, R13 ;  /* 0x0000000d042a7220 */ /* 0x040fe20000400000 */
[C---:B------:R-:W-:Y:S01]  /*3410*/  FMUL R46, R4.reuse, R15 ;  /* 0x0000000f042e7220 */ /* 0x040fe20000400000 */
[C---:B------:R-:W-:Y:S01]  /*3420*/  FMUL R47, R4.reuse, R34 ;  /* 0x00000022042f7220 */ /* 0x040fe20000400000 */
[C---:B------:R-:W-:Y:S01]  /*3430*/  FMUL R51, R4.reuse, R63 ;  /* 0x0000003f04337220 */ /* 0x040fe20000400000 */
[----:B------:R-:W-:Y:S01]  /*3440*/  FMUL R50, R4, R21 ;  /* 0x0000001504327220 */ /* 0x000fe20000400000 */
[----:B------:R-:W-:Y:S01]  /*3450*/  VIADD R4, R7, 0xc0cafb0d ;  /* 0xc0cafb0d07047836 */ /* 0x000fe20000000000 */
[----:B------:R-:W-:Y:S01]  /*3460*/  FSEL R9, RZ, -23, P2 ;  /* 0xc1b80000ff097808 */ /* 0x000fe20001000000 */
[----:B------:R-:W-:Y:S01]  /*3470*/  @P1 FMUL R18, R18, 0.25 ;  /* 0x3e80000012121820 */ /* 0x000fe20000400000 */
[----:B------:R-:W-:Y:S01]  /*3480*/  FSETP.GT.AND P1, PT, |R154|, 8.50705917302346158658e+37, PT ;  /* 0x7e8000009a00780b */ /* 0x000fe20003f24200 */
[----:B------:R-:W-:Y:S01]  /*3490*/  @!P3 FMUL R156, R156, 16777216 ;  /* 0x4b8000009c9cb820 */ /* 0x000fe20000400000 */
[----:B------:R-:W-:Y:S01]  /*34a0*/  LOP3.LUT R14, R4, 0xff800000, RZ, 0xc0, !PT ;  /* 0xff800000040e7812 */ /* 0x000fe200078ec0ff */
[----:B------:R-:W-:Y:S01]  /*34b0*/  @!P3 FMUL R57, R57, 16777216 ;  /* 0x4b8000003939b820 */ /* 0x000fe20000400000 */
[----:B------:R-:W-:Y:S01]  /*34c0*/  FSEL R4, R8, R155, !P4 ;  /* 0x0000009b08047208 */ /* 0x000fe20006000000 */
[----:B------:R-:W-:Y:S01]  /*34d0*/  @P6 FMUL R155, R155, 0.25 ;  /* 0x3e8000009b9b6820 */ /* 0x000fe20000400000 */
[----:B------:R-:W-:Y:S01]  /*34e0*/  I2FP.F32.S32 R6, R14 ;  /* 0x0000000e00067245 */ /* 0x000fe20000201400 */
[----:B------:R-:W-:Y:S01]  /*34f0*/  @!P3 FMUL R18, R18, 16777216 ;  /* 0x4b8000001212b820 */ /* 0x000fe20000400000 */
[----:B------:R-:W-:Y:S01]  /*3500*/  @!P3 FMUL R37, R37, 16777216 ;  /* 0x4b8000002525b820 */ /* 0x000fe20000400000 */
[----:B------:R-:W-:Y:S01]  /*3510*/  @!P5 FMUL R155, R155, 16777216 ;  /* 0x4b8000009b9bd820 */ /* 0x000fe20000400000 */
[----:B------:R-:W-:Y:S01]  /*3520*/  @!P3 FMUL R20, R20, 16777216 ;  /* 0x4b8000001414b820 */ /* 0x000fe20000400000 */
[----:B------:R-:W-:Y:S01]  /*3530*/  FFMA.FTZ R9, R6, 1.1920928955078125e-07, R9 ;  /* 0x3400000006097823 */ /* 0x000fe20000010009 */
[----:B------:R-:W-:Y:S01]  /*3540*/  @!P3 FMUL R33, R33, 16777216 ;  /* 0x4b8000002121b820 */ /* 0x000fe20000400000 */
[----:B------:R-:W-:Y:S01]  /*3550*/  @!P3 FMUL R22, R22, 16777216 ;  /* 0x4b8000001616b820 */ /* 0x000fe20000400000 */
[----:B------:R-:W-:Y:S01]  /*3560*/  @!P3 FMUL R61, R61, 16777216 ;  /* 0x4b8000003d3db820 */ /* 0x000fe20000400000 */
[----:B------:R-:W-:Y:S01]  /*3570*/  @!P3 FMUL R26, R26, 16777216 ;  /* 0x4b8000001a1ab820 */ /* 0x000fe20000400000 */
[----:B------:R-:W0:Y:S01]  /*3580*/  MUFU.RCP R6, R155 ;  /* 0x0000009b00067308 */ /* 0x000e220000001000 */
[C---:B------:R-:W-:Y:S01]  /*3590*/  FSETP.GEU.AND P3, PT, |R154|.reuse, 1.175494350822287508e-38, PT ;  /* 0x008000009a00780b */ /* 0x040fe20003f6e200 */
[C---:B------:R-:W-:Y:S01]  /*35a0*/  FMUL R8, R154.reuse, 8388608 ;  /* 0x4b0000009a087820 */ /* 0x040fe20000400000 */
[----:B------:R-:W-:Y:S01]  /*35b0*/  FSETP.GEU.AND P2, PT, R154, 1.175494350822287508e-38, PT ;  /* 0x008000009a00780b */ /* 0x000fe20003f4e000 */
[----:B------:R-:W-:Y:S01]  /*35c0*/  @!P5 FMUL R23, R23, 16777216 ;  /* 0x4b8000001717d820 */ /* 0x000fe20000400000 */
[----:B------:R-:W-:Y:S01]  /*35d0*/  @P6 FMUL R55, R55, 0.25 ;  /* 0x3e80000037376820 */ /* 0x000fe20000400000 */
[----:B------:R-:W-:Y:S01]  /*35e0*/  @P6 FMUL R54, R54, 0.25 ;  /* 0x3e80000036366820 */ /* 0x000fe20000400000 */
[----:B------:R-:W-:Y:S01]  /*35f0*/  FSEL R8, R8, R154, !P2 ;  /* 0x0000009a08087208 */ /* 0x000fe20005000000 */
[----:B------:R-:W1:Y:S01]  /*3600*/  MUFU.RCP R15, R156 ;  /* 0x0000009c000f7308 */ /* 0x000e620000001000 */
        /* <DEDUP_REMOVED lines=8> */
[----:B0-----:R-:W-:Y:S01]  /*3690*/  FMUL R34, R6, R23 ;  /* 0x0000001706227220 */ /* 0x001fe20000400000 */
[----:B------:R-:W-:Y:S01]  /*36a0*/  @!P5 FMUL R54, R54, 16777216 ;  /* 0x4b8000003636d820 */ /* 0x000fe20000400000 */
[----:B------:R-:W-:Y:S01]  /*36b0*/  @!P5 FMUL R17, R17, 16777216 ;  /* 0x4b8000001111d820 */ /* 0x000fe20000400000 */
[----:B------:R-:W-:Y:S01]  /*36c0*/  @!P5 FMUL R27, R27, 16777216 ;  /* 0x4b8000001b1bd820 */ /* 0x000fe20000400000 */
[----:B------:R-:W-:Y:S01]  /*36d0*/  @!P5 FMUL R19, R19, 16777216 ;  /* 0x4b8000001313d820 */ /* 0x000fe20000400000 */
[----:B------:R-:W-:Y:S01]  /*36e0*/  @!P5 FMUL R31, R31, 16777216 ;  /* 0x4b8000001f1fd820 */ /* 0x000fe20000400000 */
[----:B------:R-:W-:Y:S01]  /*36f0*/  @!P5 FMUL R35, R35, 16777216 ;  /* 0x4b8000002323d820 */ /* 0x000fe20000400000 */
[----:B------:R-:W0:Y:S01]  /*3700*/  MUFU.RCP R23, R154 ;  /* 0x0000009a00177308 */ /* 0x000e220000001000 */
[----:B------:R-:W-:-:S02]  /*3710*/  IMAD.MOV.U32 R32, RZ, RZ, R49 ;  /* 0x000000ffff207224 */ /* 0x000fc400078e0031 */
[C---:B-1----:R-:W-:Y:S01]  /*3720*/  FMUL R49, R15.reuse, R22 ;  /* 0x000000160f317220 */ /* 0x042fe20000400000 */
[----:B------:R-:W-:Y:S02]  /*3730*/  IMAD.MOV.U32 R28, RZ, RZ, R52 ;  /* 0x000000ffff1c7224 */ /* 0x000fe400078e0034 */
[----:B------:R-:W-:Y:S01]  /*3740*/  FMUL R52, R15, R26 ;  /* 0x0000001a0f347220 */ /* 0x000fe20000400000 */
[C---:B------:R-:W-:Y:S01]  /*3750*/  FMUL R21, R6.reuse, R55 ;  /* 0x0000003706157220 */ /* 0x040fe20000400000 */
[C---:B------:R-:W-:Y:S01]  /*3760*/  FMUL R22, R6.reuse, R54 ;  /* 0x0000003606167220 */ /* 0x040fe20000400000 */
[C---:B------:R-:W-:Y:S01]  /*3770*/  FMUL R26, R6.reuse, R17 ;  /* 0x00000011061a7220 */ /* 0x040fe20000400000 */
[C---:B------:R-:W-:Y:S01]  /*3780*/  FMUL R27, R6.reuse, R27 ;  /* 0x0000001b061b7220 */ /* 0x040fe20000400000 */
[C---:B------:R-:W-:Y:S01]  /*3790*/  FMUL R30, R6.reuse, R19 ;  /* 0x00000013061e7220 */ /* 0x040fe20000400000 */
[C---:B------:R-:W-:Y:S01]  /*37a0*/  FMUL R31, R6.reuse, R31 ;  /* 0x0000001f061f7220 */ /* 0x040fe20000400000 */
[----:B------:R-:W-:Y:S01]  /*37b0*/  FMUL R35, R6, R35 ;  /* 0x0000002306237220 */ /* 0x000fe20000400000 */
[----:B------:R-:W-:Y:S01]  /*37c0*/  MOV R60, R41 ;  /* 0x00000029003c7202 */ /* 0x000fe20000000f00 */
[----:B------:R-:W1:Y:S01]  /*37d0*/  LDC R6, c[0x0][0x3e8] ;  /* 0x0000fa00ff067b82 */ /* 0x000e620000000800 */
[----:B------:R-:W-:Y:S01]  /*37e0*/  MOV R58, R44 ;  /* 0x0000002c003a7202 */ /* 0x000fe20000000f00 */
[----:B------:R-:W-:Y:S01]  /*37f0*/  IMAD.MOV.U32 R36, RZ, RZ, R48 ;  /* 0x000000ffff247224 */ /* 0x000fe200078e0030 */
[----:B------:R-:W-:Y:S01]  /*3800*/  MOV R24, R53 ;  /* 0x0000003500187202 */ /* 0x000fe20000000f00 */
[----:B------:R-:W-:-:S02]  /*3810*/  IMAD.MOV.U32 R62, RZ, RZ, R40 ;  /* 0x000000ffff3e7224 */ /* 0x000fc400078e0028 */
[----:B------:R-:W-:Y:S01]  /*3820*/  @P1 FMUL R28, R28, 0.25 ;  /* 0x3e8000001c1c1820 */ /* 0x000fe20000400000 */
[----:B------:R-:W-:Y:S02]  /*3830*/  IMAD.MOV.U32 R56, RZ, RZ, R45 ;  /* 0x000000ffff387224 */ /* 0x000fe400078e002d */
[----:B------:R-:W-:Y:S01]  /*3840*/  @P1 FMUL R32, R32, 0.25 ;  /* 0x3e80000020201820 */ /* 0x000fe20000400000 */
        /* <DEDUP_REMOVED lines=10> */
[----:B------:R-:W-:Y:S01]  /*38f0*/  @!P3 FMUL R56, R56, 16777216 ;  /* 0x4b8000003838b820 */ /* 0x000fe20000400000 */
[----:B------:R-:W-:Y:S01]  /*3900*/  @!P3 FMUL R58, R58, 16777216 ;  /* 0x4b8000003a3ab820 */ /* 0x000fe20000400000 */
[----:B------:R-:W-:Y:S01]  /*3910*/  @!P3 FMUL R60, R60, 16777216 ;  /* 0x4b8000003c3cb820 */ /* 0x000fe20000400000 */
[----:B------:R-:W-:Y:S01]  /*3920*/  @!P3 FMUL R62, R62, 16777216 ;  /* 0x4b8000003e3eb820 */ /* 0x000fe20000400000 */
[----:B0-----:R-:W-:Y:S01]  /*3930*/  FMUL R25, R23, R28 ;  /* 0x0000001c17197220 */ /* 0x001fe20000400000 */
        /* <DEDUP_REMOVED lines=9> */
[----:B------:R-:W-:Y:S01]  /*39d0*/  SHF.R.U32.HI R23, RZ, 0x5, R12 ;  /* 0x00000005ff177819 */ /* 0x000fe2000001160c */
[----:B------:R-:W-:Y:S01]  /*39e0*/  BAR.SYNC.DEFER_BLOCKING 0x0 ;  /* 0x0000000000007b1d */ /* 0x000fe20000010000 */
[C---:B------:R-:W-:Y:S01]  /*39f0*/  FMUL R41, R15.reuse, R18 ;  /* 0x000000120f297220 */ /* 0x040fe20000400000 */
[----:B------:R-:W-:Y:S01]  /*3a00*/  FMUL R44, R15, R20 ;  /* 0x000000140f2c7220 */ /* 0x000fe20000400000 */
[----:B------:R-:W-:Y:S01]  /*3a10*/  SGXT.U32 R23, R23, 0x2 ;  /* 0x000000021717781a */ /* 0x000fe20000000000 */
[----:B------:R-:W-:Y:S01]  /*3a20*/  FMUL R53, R15, R61 ;  /* 0x0000003d0f357220 */ /* 0x000fe20000400000 */
[----:B------:R-:W-:Y:S01]  /*3a30*/  F2FP.BF16.F32.PACK_AB R54, R49, R52 ;  /* 0x000000343136723e */ /* 0x000fe200000010ff */
[----:B------:R-:W-:Y:S01]  /*3a40*/  FMUL R40, R15, R57 ;  /* 0x000000390f287220 */ /* 0x000fe20000400000 */
[----:B------:R-:W-:Y:S01]  /*3a50*/  F2FP.BF16.F32.PACK_AB R49, R25, R28 ;  /* 0x0000001c1931723e */ /* 0x000fe200000010ff */
[----:B-1----:R-:W-:Y:S01]  /*3a60*/  IMAD R23, R23, R6, RZ ;  /* 0x0000000617177224 */ /* 0x002fe200078e02ff */
[----:B------:R-:W-:Y:S01]  /*3a70*/  F2FP.BF16.F32.PACK_AB R55, R41, R44 ;  /* 0x0000002c2937723e */ /* 0x000fe200000010ff */
[----:B------:R-:W-:Y:S01]  /*3a80*/  VIADD R18, R4, 0xc0cafb0d ;  /* 0xc0cafb0d04127836 */ /* 0x000fe20000000000 */
[----:B------:R-:W-:Y:S01]  /*3a90*/  F2FP.BF16.F32.PACK_AB R41, R39, R42 ;  /* 0x0000002a2729723e */ /* 0x000fe200000010ff */
[----:B------:R-:W-:Y:S01]  /*3aa0*/  IMAD R25, R6, 0x4, R23 ;  /* 0x0000000406197824 */ /* 0x000fe200078e0217 */
[----:B------:R-:W-:Y:S01]  /*3ab0*/  F2FP.BF16.F32.PACK_AB R39, R24, R29 ;  /* 0x0000001d1827723e */ /* 0x000fe200000010ff */
[----:B------:R-:W-:Y:S01]  /*3ac0*/  IMAD.IADD R14, R7, 0x1, -R14 ;  /* 0x00000001070e7824 */ /* 0x000fe200078e0a0e */
[----:B------:R-:W-:Y:S01]  /*3ad0*/  F2FP.BF16.F32.PACK_AB R44, R48, R53 ;  /* 0x00000035302c723e */ /* 0x000fe200000010ff */
[----:B------:R-:W-:Y:S01]  /*3ae0*/  IMAD R29, R6, 0x4, R25 ;  /* 0x00000004061d7824 */ /* 0x000fe200078e0219 */
[----:B------:R-:W-:Y:S01]  /*3af0*/  F2FP.BF16.F32.PACK_AB R48, R33, R36 ;  /* 0x000000242130723e */ /* 0x000fe200000010ff */
[----:B------:R-:W-:Y:S01]  /*3b00*/  FADD R14, R14, -1 ;  /* 0xbf8000000e0e7421 */ /* 0x000fe20000000000 */
[----:B------:R-:W-:Y:S01]  /*3b10*/  F2FP.BF16.F32.PACK_AB R45, R40, R45 ;  /* 0x0000002d282d723e */ /* 0x000fe200000010ff */
[----:B------:R-:W0:Y:S01]  /*3b20*/  LDCU.64 UR4, c[0x0][0x3e0] ;  /* 0x00007c00ff0477ac */ /* 0x000e220008000a00 */
[----:B------:R-:W-:-:S02]  /*3b30*/  LEA R33, R6, R29, 0x2 ;  /* 0x0000001d06217211 */ /* 0x000fc400078e10ff */
[----:B------:R-:W-:Y:S01]  /*3b40*/  F2FP.BF16.F32.PACK_AB R43, R38, R43 ;  /* 0x0000002b262b723e */ /* 0x000fe200000010ff */
[----:B------:R1:W-:Y:S01]  /*3b50*/  STS.64 [R11+UR6+0x100], R44 ;  /* 0x0001002c0b007988 */ /* 0x0003e20008000a06 */
[----:B------:R-:W-:Y:S01]  /*3b60*/  F2FP.BF16.F32.PACK_AB R38, R32, R37 ;  /* 0x000000252026723e */ /* 0x000fe200000010ff */
[----:B------:R-:W-:Y:S01]  /*3b70*/  IMAD R37, R6, 0x4, R33 ;  /* 0x0000000406257824 */ /* 0x000fe200078e0221 */
[----:B------:R-:W-:Y:S01]  /*3b80*/  F2FP.BF16.F32.PACK_AB R40, R47, R50 ;  /* 0x000000322f28723e */ /* 0x000fe200000010ff */
[----:B------:R-:W-:Y:S01]  /*3b90*/  STS.64 [R11+UR6], R54 ;  /* 0x000000360b007988 */ /* 0x000fe20008000a06 */
[----:B------:R-:W-:Y:S02]  /*3ba0*/  F2FP.BF16.F32.PACK_AB R47, R21, R26 ;  /* 0x0000001a152f723e */ /* 0x000fe400000010ff */
[----:B------:R-:W-:Y:S01]  /*3bb0*/  F2FP.BF16.F32.PACK_AB R42, R46, R51 ;  /* 0x000000332e2a723e */ /* 0x000fe200000010ff */
[----:B------:R2:W-:Y:S01]  /*3bc0*/  STS.64 [R11+UR6+0x180], R38 ;  /* 0x000180260b007988 */ /* 0x0005e20008000a06 */
[----:B------:R-:W-:-:S02]  /*3bd0*/  F2FP.BF16.F32.PACK_AB R46, R30, R35 ;  /* 0x000000231e2e723e */ /* 0x000fc400000010ff */
[----:B------:R-:W-:Y:S01]  /*3be0*/  LOP3.LUT R12, R11, 0x8, RZ, 0x3c, !PT ;  /* 0x000000080b0c7812 */ /* 0x000fe200078e3cff */
[----:B------:R-:W-:Y:S01]  /*3bf0*/  STS.64 [R11+UR6+0x80], R48 ;  /* 0x000080300b007988 */ /* 0x000fe20008000a06 */
[----:B-1----:R-:W-:Y:S01]  /*3c00*/  F2FP.BF16.F32.PACK_AB R45, R22, R27 ;  /* 0x0000001b162d723e */ /* 0x002fe200000010ff */
[----:B------:R-:W-:Y:S01]  /*3c10*/  IMAD R27, R6, 0x4, R37 ;  /* 0x00000004061b7824 */ /* 0x000fe200078e0225 */
[----:B------:R-:W-:Y:S01]  /*3c20*/  F2FP.BF16.F32.PACK_AB R44, R31, R34 ;  /* 0x000000221f2c723e */ /* 0x000fe200000010ff */
[----:B------:R1:W-:Y:S01]  /*3c30*/  STS.64 [R12+UR6+0x1000], R40 ;  /* 0x001000280c007988 */ /* 0x0003e20008000a06 */
[----:B------:R-:W-:Y:S01]  /*3c40*/  IADD3 R15, PT, PT, R8, -0x3f3504f3, RZ ;  /* 0xc0cafb0d080f7810 */ /* 0x000fe20007ffe0ff */
[----:B0-----:R-:W-:Y:S01]  /*3c50*/  UIMAD UR4, UR7, UR4, URZ ;  /* 0x00000004070472a4 */ /* 0x001fe2000f8e02ff */
[----:B------:R-:W-:Y:S01]  /*3c60*/  LEA R21, R6, R27, 0x2 ;  /* 0x0000001b06157211 */ /* 0x000fe200078e10ff */
[----:B------:R0:W-:Y:S01]  /*3c70*/  STS.64 [R12+UR6+0x1100], R42 ;  /* 0x0011002a0c007988 */ /* 0x0001e20008000a06 */
[----:B------:R-:W-:Y:S01]  /*3c80*/  LOP3.LUT R19, R18, 0xff800000, RZ, 0xc0, !PT ;  /* 0xff80000012137812 */ /* 0x000fe200078ec0ff */
[----:B------:R-:W-:Y:S01]  /*3c90*/  USHF.L.U32 UR8, UR4, 0x1, URZ ;  /* 0x0000000104087899 */ /* 0x000fe200080006ff */
[----:B------:R-:W-:Y:S01]  /*3ca0*/  LOP3.LUT R15, R15, 0xff800000, RZ, 0xc0, !PT ;  /* 0xff8000000f0f7812 */ /* 0x000fe200078ec0ff */
[C---:B------:R-:W-:Y:S01]  /*3cb0*/  IMAD R31, R6.reuse, 0x4, R21 ;  /* 0x00000004061f7824 */ /* 0x040fe200078e0215 */
[----:B------:R-:W-:Y:S01]  /*3cc0*/  STS.64 [R12+UR6+0x1080], R44 ;  /* 0x0010802c0c007988 */ /* 0x000fe20008000a06 */
[----:B------:R-:W-:Y:S01]  /*3cd0*/  I2FP.F32.S32 R13, R16 ;  /* 0x00000010000d7245 */ /* 0x000fe20000201400 */
[----:B------:R-:W-:Y:S01]  /*3ce0*/  IMAD.IADD R16, R5, 0x1, -R16 ;  /* 0x0000000105107824 */ /* 0x000fe200078e0a10 */
[----:B------:R-:W-:Y:S01]  /*3cf0*/  FSEL R17, RZ, -23, P4 ;  /* 0xc1b80000ff117808 */ /* 0x000fe20002000000 */
[----:B------:R3:W-:Y:S01]  /*3d00*/  STS.64 [R12+UR6+0x1180], R46 ;  /* 0x0011802e0c007988 */ /* 0x0007e20008000a06 */
[----:B------:R-:W-:Y:S01]  /*3d10*/  LEA R35, R6, R31, 0x2 ;  /* 0x0000001f06237211 */ /* 0x000fe200078e10ff */
[----:B------:R-:W-:Y:S01]  /*3d20*/  FFMA.FTZ R10, R13, 1.1920928955078125e-07, R10 ;  /* 0x340000000d0a7823 */ /* 0x000fe2000001000a */
[----:B------:R-:W-:Y:S01]  /*3d30*/  I2FP.F32.S32 R20, R19 ;  /* 0x0000001300147245 */ /* 0x000fe20000201400 */
[----:B------:R-:W-:Y:S01]  /*3d40*/  FADD R16, R16, -1 ;  /* 0xbf80000010107421 */ /* 0x000fe20000000000 */
[----:B------:R-:W-:Y:S01]  /*3d50*/  I2FP.F32.S32 R18, R15 ;  /* 0x0000000f00127245 */ /* 0x000fe20000201400 */
[----:B--2---:R-:W-:Y:S01]  /*3d60*/  IMAD R39, R6, 0x4, R35 ;  /* 0x0000000406277824 */ /* 0x004fe200078e0223 */
[----:B------:R-:W-:Y:S01]  /*3d70*/  FSEL R13, RZ, -23, P2 ;  /* 0xc1b80000ff0d7808 */ /* 0x000fe20001000000 */
[----:B------:R-:W-:-:S02]  /*3d80*/  IMAD.IADD R15, R8, 0x1, -R15 ;  /* 0x00000001080f7824 */ /* 0x000fc400078e0a0f */
[----:B------:R-:W-:Y:S01]  /*3d90*/  FFMA.FTZ R17, R20, 1.1920928955078125e-07, R17 ;  /* 0x3400000014117823 */ /* 0x000fe20000010011 */
[----:B-1----:R-:W-:Y:S01]  /*3da0*/  IMAD R41, R6, 0x4, R39 ;  /* 0x0000000406297824 */ /* 0x002fe200078e0227 */
[----:B------:R-:W-:Y:S01]  /*3db0*/  MOV R20, 0x3dc6b27f ;  /* 0x3dc6b27f00147802 */ /* 0x000fe20000000f00 */
[----:B------:R-:W-:Y:S01]  /*3dc0*/  FADD R15, R15, -1 ;  /* 0xbf8000000f0f7421 */ /* 0x000fe20000000000 */
[----:B------:R-:W-:Y:S01]  /*3dd0*/  FFMA.FTZ R18, R18, 1.1920928955078125e-07, R13 ;  /* 0x3400000012127823 */ /* 0x000fe2000001000d */
[----:B0-----:R-:W-:Y:S01]  /*3de0*/  IMAD R43, R6, 0x4, R41 ;  /* 0x00000004062b7824 */ /* 0x001fe200078e0229 */
[----:B------:R-:W-:Y:S01]  /*3df0*/  IADD3 R19, PT, PT, R4, -R19, RZ ;  /* 0x8000001304137210 */ /* 0x000fe20007ffe0ff */
[-C--:B------:R-:W-:Y:S01]  /*3e00*/  FFMA.FTZ R13, R14, R20.reuse, -0.16845393180847167969 ;  /* 0xbe2c7f300e0d7423 */ /* 0x080fe20000010014 */
[CC--:B---3--:R-:W-:Y:S01]  /*3e10*/  FFMA.FTZ R12, R15.reuse, R20.reuse, -0.16845393180847167969 ;  /* 0xbe2c7f300f0c7423 */ /* 0x0c8fe20000010014 */
[----:B------:R-:W-:Y:S01]  /*3e20*/  FFMA.FTZ R11, R16, R20, -0.16845393180847167969 ;  /* 0xbe2c7f30100b7423 */ /* 0x000fe20000010014 */
[----:B------:R-:W-:Y:S01]  /*3e30*/  LEA R45, R6, R43, 0x2 ;  /* 0x0000002b062d7211 */ /* 0x000fe200078e10ff */
[----:B------:R-:W-:Y:S01]  /*3e40*/  FFMA.FTZ R13, R14, R13, 0.1716887056827545166 ;  /* 0x3e2fcf2a0e0d7423 */ /* 0x000fe2000001000d */
[----:B------:R-:W-:Y:S01]  /*3e50*/  FFMA.FTZ R12, R15, R12, 0.1716887056827545166 ;  /* 0x3e2fcf2a0f0c7423 */ /* 0x000fe2000001000c */
[----:B------:R-:W-:Y:S01]  /*3e60*/  FFMA.FTZ R11, R16, R11, 0.1716887056827545166 ;  /* 0x3e2fcf2a100b7423 */ /* 0x000fe2000001000b */
[----:B------:R-:W-:Y:S01]  /*3e70*/  FADD R19, R19, -1 ;  /* 0xbf80000013137421 */ /* 0x000fe20000000000 */
[----:B------:R-:W-:-:S02]  /*3e80*/  IMAD R47, R6, 0x4, R45 ;  /* 0x00000004062f7824 */ /* 0x000fc400078e022d */
[----:B------:R-:W-:Y:S01]  /*3e90*/  FFMA.FTZ R13, R14, R13, -0.17900948226451873779 ;  /* 0xbe374e430e0d7423 */ /* 0x000fe2000001000d */
[C---:B------:R-:W-:Y:S01]  /*3ea0*/  FFMA.FTZ R12, R15.reuse, R12, -0.17900948226451873779 ;  /* 0xbe374e430f0c7423 */ /* 0x040fe2000001000c */
[----:B------:R-:W-:Y:S01]  /*3eb0*/  FFMA.FTZ R11, R16, R11, -0.17900948226451873779 ;  /* 0xbe374e43100b7423 */ /* 0x000fe2000001000b */
[----:B------:R-:W-:Y:S02]  /*3ec0*/  IMAD R49, R6, 0x4, R47 ;  /* 0x0000000406317824 */ /* 0x000fe400078e022f */
[----:B------:R-:W-:Y:S01]  /*3ed0*/  FFMA.FTZ R13, R14, R13, 0.20512372255325317383 ;  /* 0x3e520bf40e0d7423 */ /* 0x000fe2000001000d */
[----:B------:R-:W-:Y:S01]  /*3ee0*/  FFMA.FTZ R12, R15, R12, 0.20512372255325317383 ;  /* 0x3e520bf40f0c7423 */ /* 0x000fe2000001000c */
[----:B------:R-:W-:Y:S01]  /*3ef0*/  FFMA.FTZ R11, R16, R11, 0.20512372255325317383 ;  /* 0x3e520bf4100b7423 */ /* 0x000fe2000001000b */
[----:B------:R-:W-:Y:S01]  /*3f00*/  FFMA.FTZ R20, R19, R20, -0.16845393180847167969 ;  /* 0xbe2c7f3013147423 */ /* 0x000fe20000010014 */
[----:B------:R-:W-:Y:S01]  /*3f10*/  LEA R51, R6, R49, 0x2 ;  /* 0x0000003106337211 */ /* 0x000fe200078e10ff */
[----:B------:R-:W-:Y:S01]  /*3f20*/  FFMA.FTZ R13, R14, R13, -0.24046532809734344482 ;  /* 0xbe763c8b0e0d7423 */ /* 0x000fe2000001000d */
[----:B------:R-:W-:Y:S01]  /*3f30*/  FFMA.FTZ R12, R15, R12, -0.24046532809734344482 ;  /* 0xbe763c8b0f0c7423 */ /* 0x000fe2000001000c */
[----:B------:R-:W-:Y:S01]  /*3f40*/  FFMA.FTZ R11, R16, R11, -0.24046532809734344482 ;  /* 0xbe763c8b100b7423 */ /* 0x000fe2000001000b */
[----:B------:R-:W-:Y:S01]  /*3f50*/  FFMA.FTZ R20, R19, R20, 0.1716887056827545166 ;  /* 0x3e2fcf2a13147423 */ /* 0x000fe20000010014 */
[----:B------:R-:W-:-:S02]  /*3f60*/  IMAD R53, R6, 0x4, R51 ;  /* 0x0000000406357824 */ /* 0x000fc400078e0233 */
[----:B------:R-:W-:Y:S01]  /*3f70*/  FFMA.FTZ R13, R14, R13, 0.28857114911079406738 ;  /* 0x3e93bf990e0d7423 */ /* 0x000fe2000001000d */
[C---:B------:R-:W-:Y:S01]  /*3f80*/  FFMA.FTZ R12, R15.reuse, R12, 0.28857114911079406738 ;  /* 0x3e93bf990f0c7423 */ /* 0x040fe2000001000c */
[----:B------:R-:W-:Y:S01]  /*3f90*/  FFMA.FTZ R11, R16, R11, 0.28857114911079406738 ;  /* 0x3e93bf99100b7423 */ /* 0x000fe2000001000b */
[----:B------:R-:W-:Y:S02]  /*3fa0*/  IMAD R55, R6, 0x4, R53 ;  /* 0x0000000406377824 */ /* 0x000fe400078e0235 */
[----:B------:R-:W-:Y:S01]  /*3fb0*/  FFMA.FTZ R13, R14, R13, -0.36067417263984680176 ;  /* 0xbeb8aa490e0d7423 */ /* 0x000fe2000001000d */
[----:B------:R-:W-:Y:S01]  /*3fc0*/  FFMA.FTZ R12, R15, R12, -0.36067417263984680176 ;  /* 0xbeb8aa490f0c7423 */ /* 0x000fe2000001000c */
[----:B------:R-:W-:Y:S01]  /*3fd0*/  FFMA.FTZ R11, R16, R11, -0.36067417263984680176 ;  /* 0xbeb8aa49100b7423 */ /* 0x000fe2000001000b */
[----:B------:R-:W-:Y:S01]  /*3fe0*/  FFMA.FTZ R20, R19, R20, -0.17900948226451873779 ;  /* 0xbe374e4313147423 */ /* 0x000fe20000010014 */
[----:B------:R-:W-:Y:S01]  /*3ff0*/  LEA R57, R6, R55, 0x2 ;  /* 0x0000003706397211 */ /* 0x000fe200078e10ff */
[----:B------:R-:W-:Y:S01]  /*4000*/  FFMA.FTZ R13, R14, R13, 0.48089820146560668945 ;  /* 0x3ef6384a0e0d7423 */ /* 0x000fe2000001000d */
[----:B------:R-:W-:Y:S01]  /*4010*/  FFMA.FTZ R12, R15, R12, 0.48089820146560668945 ;  /* 0x3ef6384a0f0c7423 */ /* 0x000fe2000001000c */
[----:B------:R-:W-:Y:S01]  /*4020*/  FFMA.FTZ R11, R16, R11, 0.48089820146560668945 ;  /* 0x3ef6384a100b7423 */ /* 0x000fe2000001000b */
[----:B------:R-:W-:Y:S01]  /*4030*/  FFMA.FTZ R20, R19, R20, 0.20512372255325317383 ;  /* 0x3e520bf413147423 */ /* 0x000fe20000010014 */
[----:B------:R-:W-:-:S02]  /*4040*/  IMAD R59, R6, 0x4, R57 ;  /* 0x00000004063b7824 */ /* 0x000fc400078e0239 */
[----:B------:R-:W-:Y:S01]  /*4050*/  FFMA.FTZ R13, R14, R13, -0.72134751081466674805 ;  /* 0xbf38aa3b0e0d7423 */ /* 0x000fe2000001000d */
[C---:B------:R-:W-:Y:S01]  /*4060*/  FFMA.FTZ R12, R15.reuse, R12, -0.72134751081466674805 ;  /* 0xbf38aa3b0f0c7423 */ /* 0x040fe2000001000c */
[----:B------:R-:W-:Y:S01]  /*4070*/  FFMA.FTZ R11, R16, R11, -0.72134751081466674805 ;  /* 0xbf38aa3b100b7423 */ /* 0x000fe2000001000b */
[----:B------:R-:W-:Y:S02]  /*4080*/  IMAD R61, R6, 0x4, R59 ;  /* 0x00000004063d7824 */ /* 0x000fe400078e023b */
[----:B------:R-:W-:Y:S01]  /*4090*/  FMUL R13, R14, R13 ;  /* 0x0000000d0e0d7220 */ /* 0x000fe20000400000 */
[----:B------:R-:W-:Y:S01]  /*40a0*/  FMUL R12, R15, R12 ;  /* 0x0000000c0f0c7220 */ /* 0x000fe20000400000 */
[----:B------:R-:W-:Y:S01]  /*40b0*/  FMUL R11, R16, R11 ;  /* 0x0000000b100b7220 */ /* 0x000fe20000400000 */
[----:B------:R-:W-:Y:S01]  /*40c0*/  ISETP.GE.U32.AND P1, PT, R7, 0x7f800000, PT ;  /* 0x7f8000000700780c */ /* 0x000fe20003f26070 */
[----:B------:R-:W-:Y:S01]  /*40d0*/  FMUL R13, R14, R13 ;  /* 0x0000000d0e0d7220 */ /* 0x000fe20000400000 */
[----:B------:R-:W-:Y:S01]  /*40e0*/  LEA R63, R6, R61, 0x2 ;  /* 0x0000003d063f7211 */ /* 0x000fe200078e10ff */
[----:B------:R-:W-:Y:S01]  /*40f0*/  FMUL R12, R15, R12 ;  /* 0x0000000c0f0c7220 */ /* 0x000fe20000400000 */
[----:B------:R-:W-:Y:S01]  /*4100*/  ISETP.GE.U32.AND P6, PT, R5, 0x7f800000, PT ;  /* 0x7f8000000500780c */ /* 0x000fe20003fc6070 */
[----:B------:R-:W-:Y:S01]  /*4110*/  FFMA.FTZ R14, R14, 1.4426950216293334961, R13 ;  /* 0x3fb8aa3b0e0e7823 */ /* 0x000fe2000001000d */
[----:B------:R-:W-:Y:S01]  /*4120*/  FFMA.FTZ R20, R19, R20, -0.24046532809734344482 ;  /* 0xbe763c8b13147423 */ /* 0x000fe20000010014 */
[----:B------:R-:W-:-:S02]  /*4130*/  IMAD R65, R6, 0x4, R63 ;  /* 0x0000000406417824 */ /* 0x000fc400078e023f */
[----:B------:R-:W-:Y:S01]  /*4140*/  FFMA.FTZ R15, R15, 1.4426950216293334961, R12 ;  /* 0x3fb8aa3b0f0f7823 */ /* 0x000fe2000001000c */
[----:B------:R-:W-:Y:S01]  /*4150*/  FMUL R11, R16, R11 ;  /* 0x0000000b100b7220 */ /* 0x000fe20000400000 */
[----:B------:R-:W0:Y:S01]  /*4160*/  LDC.64 R12, c[0x0][0x398] ;  /* 0x0000e600ff0c7b82 */ /* 0x000e220000000a00 */
[----:B------:R-:W-:Y:S01]  /*4170*/  IMAD R67, R6, 0x4, R65 ;  /* 0x0000000406437824 */ /* 0x000fe200078e0241 */
[----:B------:R-:W-:Y:S01]  /*4180*/  ISETP.GE.U32.AND P4, PT, R8, 0x7f800000, PT ;  /* 0x7f8000000800780c */ /* 0x000fe20003f86070 */
[----:B------:R-:W-:Y:S01]  /*4190*/  FFMA.FTZ R20, R19, R20, 0.28857114911079406738 ;  /* 0x3e93bf9913147423 */ /* 0x000fe20000010014 */
[----:B------:R-:W-:Y:S01]  /*41a0*/  FFMA.FTZ R11, R16, 1.4426950216293334961, R11 ;  /* 0x3fb8aa3b100b7823 */ /* 0x000fe2000001000b */
[----:B------:R-:W-:Y:S01]  /*41b0*/  FADD R78, R9, R14 ;  /* 0x0000000e094e7221 */ /* 0x000fe20000000000 */
[----:B------:R-:W-:Y:S01]  /*41c0*/  LEA R69, R6, R67, 0x2 ;  /* 0x0000004306457211 */ /* 0x000fe200078e10ff */
[----:B------:R-:W-:Y:S01]  /*41d0*/  FFMA.FTZ R20, R19, R20, -0.36067417263984680176 ;  /* 0xbeb8aa4913147423 */ /* 0x000fe20000010014 */
[----:B------:R-:W-:Y:S01]  /*41e0*/  FADD R79, R10, R11 ;  /* 0x0000000b0a4f7221 */ /* 0x000fe20000000000 */
[----:B------:R-:W-:Y:S01]  /*41f0*/  @P1 IMAD.MOV.U32 R10, RZ, RZ, 0x7f800000 ;  /* 0x7f800000ff0a1424 */ /* 0x000fe200078e00ff */
[----:B------:R-:W-:Y:S01]  /*4200*/  @P6 MOV R14, 0x7f800000 ;  /* 0x7f800000000e6802 */ /* 0x000fe20000000f00 */
[----:B------:R-:W-:-:S02]  /*4210*/  IMAD R71, R6, 0x4, R69 ;  /* 0x0000000406477824 */ /* 0x000fc400078e0245 */
[----:B------:R-:W-:Y:S01]  /*4220*/  FFMA.FTZ R20, R19, R20, 0.48089820146560668945 ;  /* 0x3ef6384a13147423 */ /* 0x000fe20000010014 */
[C---:B------:R-:W-:Y:S01]  /*4230*/  FSETP.NEU.AND P3, PT, R7.reuse, RZ, PT ;  /* 0x000000ff0700720b */ /* 0x040fe20003f6d000 */
[----:B------:R-:W-:Y:S01]  /*4240*/  @P1 FFMA.FTZ R78, R7, R10, +INF ;  /* 0x7f800000074e1423 */ /* 0x000fe2000001000a */
[----:B------:R-:W-:Y:S01]  /*4250*/  IMAD R73, R6, 0x4, R71 ;  /* 0x0000000406497824 */ /* 0x000fe200078e0247 */
[----:B------:R-:W-:Y:S01]  /*4260*/  ISETP.GE.U32.AND P5, PT, R4, 0x7f800000, PT ;  /* 0x7f8000000400780c */ /* 0x000fe20003fa6070 */
[C---:B------:R-:W-:Y:S01]  /*4270*/  @P6 FFMA.FTZ R79, R5.reuse, R14, +INF ;  /* 0x7f800000054f6423 */ /* 0x040fe2000001000e */
[----:B------:R-:W-:Y:S01]  /*4280*/  FSETP.NEU.AND P2, PT, R5, RZ, PT ;  /* 0x000000ff0500720b */ /* 0x000fe20003f4d000 */
[----:B------:R-:W-:Y:S01]  /*4290*/  @P4 IMAD.MOV.U32 R7, RZ, RZ, 0x7f800000 ;  /* 0x7f800000ff074424 */ /* 0x000fe200078e00ff */
[----:B------:R-:W-:Y:S01]  /*42a0*/  LEA R75, R6, R73, 0x2 ;  /* 0x00000049064b7211 */ /* 0x000fe200078e10ff */
[----:B------:R-:W-:Y:S01]  /*42b0*/  FFMA.FTZ R20, R19, R20, -0.72134751081466674805 ;  /* 0xbf38aa3b13147423 */ /* 0x000fe20000010014 */
[----:B------:R-:W-:-:S02]  /*42c0*/  IMAD R5, R88, UR5, RZ ;  /* 0x0000000558057c24 */ /* 0x000fc4000f8e02ff */
[----:B------:R-:W-:Y:S01]  /*42d0*/  FADD R82, R18, R15 ;  /* 0x0000000f12527221 */ /* 0x000fe20000000000 */
[----:B------:R-:W-:Y:S01]  /*42e0*/  @P4 FFMA.FTZ R82, R8, R7, +INF ;  /* 0x7f80000008524423 */ /* 0x000fe20000010007 */
[----:B------:R-:W-:Y:S02]  /*42f0*/  IMAD R77, R6, 0x4, R75 ;  /* 0x00000004064d7824 */ /* 0x000fe400078e024b */
[----:B------:R-:W-:Y:S01]  /*4300*/  FMUL R20, R19, R20 ;  /* 0x0000001413147220 */ /* 0x000fe20000400000 */
[----:B------:R-:W-:Y:S01]  /*4310*/  IMAD.SHL.U32 R7, R5, 0x2, RZ ;  /* 0x0000000205077824 */ /* 0x000fe200078e00ff */
[----:B------:R-:W-:Y:S01]  /*4320*/  FSETP.NEU.AND P1, PT, R8, RZ, PT ;  /* 0x000000ff0800720b */ /* 0x000fe20003f2d000 */
[C---:B------:R-:W-:Y:S01]  /*4330*/  IMAD R87, R6.reuse, 0x4, R77 ;  /* 0x0000000406577824 */ /* 0x040fe200078e024d */
[----:B------:R-:W-:Y:S01]  /*4340*/  UIMAD.WIDE UR4, UR4, 0x2, URZ ;  /* 0x00000002040478a5 */ /* 0x000fe2000f8e02ff */
[----:B------:R-:W-:Y:S01]  /*4350*/  FMUL R20, R19, R20 ;  /* 0x0000001413147220 */ /* 0x000fe20000400000 */
[----:B------:R-:W-:Y:S01]  /*4360*/  IMAD.HI R8, R5, 0x2, RZ ;  /* 0x0000000205087827 */ /* 0x000fe200078e02ff */
[----:B0-----:R-:W-:Y:S01]  /*4370*/  IADD3 R76, P4, P6, R7, UR8, R12 ;  /* 0x00000008074c7c10 */ /* 0x001fe2000fe9e00c */
[----:B------:R-:W-:Y:S02]  /*4380*/  BAR.SYNC.DEFER_BLOCKING 0x0 ;  /* 0x0000000000007b1d */ /* 0x000fe40000010000 */
[----:B------:R-:W-:Y:S01]  /*4390*/  FFMA.FTZ R20, R19, 1.4426950216293334961, R20 ;  /* 0x3fb8aa3b13147823 */ /* 0x000fe20000010014 */
[----:B------:R-:W-:Y:S01]  /*43a0*/  IMAD R5, R6, 0x4, R87 ;  /* 0x0000000406057824 */ /* 0x000fe200078e0257 */
[----:B------:R-:W-:-:S02]  /*43b0*/  @P5 MOV R9, 0x7f800000 ;  /* 0x7f80000000095802 */ /* 0x000fc40000000f00 */
[----:B------:R-:W-:Y:S01]  /*43c0*/  IADD3.X R98, PT, PT, R8, UR5, R13, P4, P6 ;  /* 0x0000000508627c10 */ /* 0x000fe2000a7ec40d */
[----:B------:R-:W-:Y:S01]  /*43d0*/  FADD R83, R17, R20 ;  /* 0x0000001411537221 */ /* 0x000fe20000000000 */
[-C--:B------:R-:W-:Y:S01]  /*43e0*/  LEA R8, P6, R23, R76.reuse, 0x1 ;  /* 0x0000004c17087211 */ /* 0x080fe200078c08ff */
[----:B------:R-:W-:Y:S01]  /*43f0*/  @P5 FFMA.FTZ R83, R4, R9, +INF ;  /* 0x7f80000004535423 */ /* 0x000fe20000010009 */
[----:B------:R-:W-:Y:S01]  /*4400*/  LEA R86, R6, R5, 0x2 ;  /* 0x0000000506567211 */ /* 0x000fe200078e10ff */
[----:B------:R-:W0:Y:S01]  /*4410*/  LDCU UR4, c[0x0][0x3ec] ;  /* 0x00007d80ff0477ac */ /* 0x000e220008000800 */
[----:B------:R-:W-:Y:S02]  /*4420*/  LEA R6, P4, R29, R76, 0x1 ;  /* 0x0000004c1d067211 */ /* 0x000fe400078808ff */
[----:B------:R-:W-:Y:S02]  /*4430*/  LEA.HI.X.SX32 R9, R23, R98, 0x1, P6 ;  /* 0x0000006217097211 */ /* 0x000fe400030f0eff */
[----:B------:R-:W-:-:S02]  /*4440*/  LEA R12, P6, R33, R76, 0x1 ;  /* 0x0000004c210c7211 */ /* 0x000fc400078c08ff */
[----:B------:R-:W-:Y:S02]  /*4450*/  LEA.HI.X.SX32 R7, R29, R98, 0x1, P4 ;  /* 0x000000621d077211 */ /* 0x000fe400020f0eff */
[-C--:B------:R-:W-:Y:S02]  /*4460*/  LEA R16, P4, R27, R76.reuse, 0x1 ;  /* 0x0000004c1b107211 */ /* 0x080fe400078808ff */
[----:B------:R-:W-:Y:S02]  /*4470*/  LEA R10, P5, R25, R76, 0x1 ;  /* 0x0000004c190a7211 */ /* 0x000fe400078a08ff */
[----:B------:R-:W-:Y:S01]  /*4480*/  LEA.HI.X.SX32 R13, R33, R98, 0x1, P6 ;  /* 0x00000062210d7211 */ /* 0x000fe200030f0eff */
[----:B------:R-:W1:Y:S01]  /*4490*/  LDS.64 R90, [R2+UR6] ;  /* 0x00000006025a7984 */ /* 0x000e620008000a00 */
[----:B------:R-:W-:Y:S02]  /*44a0*/  LEA R18, P6, R21, R76, 0x1 ;  /* 0x0000004c15127211 */ /* 0x000fe400078c08ff */
[----:B------:R-:W-:Y:S01]  /*44b0*/  LEA.HI.X.SX32 R17, R27, R98, 0x1, P4 ;  /* 0x000000621b117211 */ /* 0x000fe200020f0eff */
[----:B------:R-:W-:Y:S01]  /*44c0*/  LDS.64 R92, [R2+UR6+0x200] ;  /* 0x00020006025c7984 */ /* 0x000fe20008000a00 */
[----:B------:R-:W-:Y:S01]  /*44d0*/  LEA R22, P4, R35, R76, 0x1 ;  /* 0x0000004c23167211 */ /* 0x000fe200078808ff */
[----:B0-----:R-:W-:Y:S01]  /*44e0*/  UIMAD UR4, UR7, UR4, URZ ;  /* 0x00000004070472a4 */ /* 0x001fe2000f8e02ff */
[----:B------:R-:W-:-:S02]  /*44f0*/  LEA.HI.X.SX32 R11, R25, R98, 0x1, P5 ;  /* 0x00000062190b7211 */ /* 0x000fc400028f0eff */
[----:B------:R-:W-:Y:S01]  /*4500*/  LEA R14, P5, R37, R76, 0x1 ;  /* 0x0000004c250e7211 */ /* 0x000fe200078a08ff */
[----:B------:R-:W-:Y:S01]  /*4510*/  USHF.L.U32 UR7, UR4, 0x2, URZ ;  /* 0x0000000204077899 */ /* 0x000fe200080006ff */
[----:B------:R-:W-:Y:S01]  /*4520*/  LEA.HI.X.SX32 R19, R21, R98, 0x1, P6 ;  /* 0x0000006215137211 */ /* 0x000fe200030f0eff */
[----:B------:R-:W-:Y:S01]  /*4530*/  UIMAD.WIDE UR4, UR4, 0x4, URZ ;  /* 0x00000004040478a5 */ /* 0x000fe2000f8e02ff */
[----:B------:R-:W-:Y:S02]  /*4540*/  LEA R24, P6, R39, R76, 0x1 ;  /* 0x0000004c27187211 */ /* 0x000fe400078c08ff */
[----:B------:R-:W-:Y:S02]  /*4550*/  LEA.HI.X.SX32 R23, R35, R98, 0x1, P4 ;  /* 0x0000006223177211 */ /* 0x000fe400020f0eff */
[----:B------:R-:W-:Y:S02]  /*4560*/  LEA R28, P4, R43, R76, 0x1 ;  /* 0x0000004c2b1c7211 */ /* 0x000fe400078808ff */
[----:B------:R-:W-:-:S02]  /*4570*/  LEA.HI.X.SX32 R15, R37, R98, 0x1, P5 ;  /* 0x00000062250f7211 */ /* 0x000fc400028f0eff */
[----:B------:R-:W-:Y:S02]  /*4580*/  LEA R20, P5, R31, R76, 0x1 ;  /* 0x0000004c1f147211 */ /* 0x000fe400078a08ff */
[----:B------:R-:W-:Y:S02]  /*4590*/  LEA.HI.X.SX32 R25, R39, R98, 0x1, P6 ;  /* 0x0000006227197211 */ /* 0x000fe400030f0eff */
[----:B------:R-:W-:Y:S02]  /*45a0*/  LEA R30, P6, R45, R76, 0x1 ;  /* 0x0000004c2d1e7211 */ /* 0x000fe400078c08ff */
[----:B------:R-:W-:Y:S02]  /*45b0*/  LEA.HI.X.SX32 R29, R43, R98, 0x1, P4 ;  /* 0x000000622b1d7211 */ /* 0x000fe400020f0eff */
[----:B------:R-:W-:Y:S02]  /*45c0*/  LOP3.LUT R68, R2, 0x8, RZ, 0x3c, !PT ;  /* 0x0000000802447812 */ /* 0x000fe400078e3cff */
[----:B------:R-:W-:-:S02]  /*45d0*/  LEA R34, P4, R49, R76, 0x1 ;  /* 0x0000004c31227211 */ /* 0x000fc400078808ff */
[-C--:B------:R-:W-:Y:S01]  /*45e0*/  LEA.HI.X.SX32 R21, R31, R98.reuse, 0x1, P5 ;  /* 0x000000621f157211 */ /* 0x080fe200028f0eff */
[----:B------:R-:W0:Y:S01]  /*45f0*/  LDS.64 R94, [R68+UR6] ;  /* 0x00000006445e7984 */ /* 0x000e220008000a00 */
[----:B------:R-:W-:Y:S02]  /*4600*/  LEA.HI.X.SX32 R31, R45, R98, 0x1, P6 ;  /* 0x000000622d1f7211 */ /* 0x000fe400030f0eff */
[-C--:B------:R-:W-:Y:S01]  /*4610*/  LEA R36, P6, R51, R76.reuse, 0x1 ;  /* 0x0000004c33247211 */ /* 0x080fe200078c08ff */
[----:B------:R-:W2:Y:S01]  /*4620*/  LDS.64 R44, [R68+UR6+0x200] ;  /* 0x00020006442c7984 */ /* 0x000ea20008000a00 */
[----:B------:R-:W-:Y:S02]  /*4630*/  LEA R26, P5, R41, R76, 0x1 ;  /* 0x0000004c291a7211 */ /* 0x000fe400078a08ff */
[----:B------:R-:W-:Y:S01]  /*4640*/  LEA.HI.X.SX32 R35, R49, R98, 0x1, P4 ;  /* 0x0000006231237211 */ /* 0x000fe200020f0eff */
[----:B------:R-:W-:Y:S01]  /*4650*/  LDS.64 R96, [R68+UR6+0x600] ;  /* 0x0006000644607984 */ /* 0x000fe20008000a00 */
[----:B------:R-:W-:-:S02]  /*4660*/  LEA R40, P4, R55, R76, 0x1 ;  /* 0x0000004c37287211 */ /* 0x000fc400078808ff */
[-C--:B------:R-:W-:Y:S01]  /*4670*/  LEA.HI.X.SX32 R37, R51, R98.reuse, 0x1, P6 ;  /* 0x0000006233257211 */ /* 0x080fe200030f0eff */
[----:B------:R-:W-:Y:S01]  /*4680*/  LDS.64 R48, [R68+UR6+0x400] ;  /* 0x0004000644307984 */ /* 0x000fe20008000a00 */
[-C--:B------:R-:W-:Y:S02]  /*4690*/  LEA.HI.X.SX32 R27, R41, R98.reuse, 0x1, P5 ;  /* 0x00000062291b7211 */ /* 0x080fe400028f0eff */
[----:B------:R-:W-:Y:S01]  /*46a0*/  LEA.HI.X.SX32 R41, R55, R98, 0x1, P4 ;  /* 0x0000006237297211 */ /* 0x000fe200020f0eff */
[----:B------:R-:W3:Y:S01]  /*46b0*/  LDS.64 R50, [R2+UR6+0x400] ;  /* 0x0004000602327984 */ /* 0x000ee20008000a00 */
[-C--:B------:R-:W-:Y:S02]  /*46c0*/  LEA R32, P5, R47, R76.reuse, 0x1 ;  /* 0x0000004c2f207211 */ /* 0x080fe400078a08ff */
[----:B------:R-:W-:Y:S01]  /*46d0*/  LEA R52, P4, R61, R76, 0x1 ;  /* 0x0000004c3d347211 */ /* 0x000fe200078808ff */
[----:B------:R4:W5:Y:S01]  /*46e0*/  LDS.64 R54, [R2+UR6+0x600] ;  /* 0x0006000602367984 */ /* 0x0009620008000a00 */
[----:B------:R-:W-:-:S02]  /*46f0*/  LEA.HI.X.SX32 R33, R47, R98, 0x1, P5 ;  /* 0x000000622f217211 */ /* 0x000fc400028f0eff */
[-C--:B------:R-:W-:Y:S01]  /*4700*/  LEA R38, P5, R53, R76.reuse, 0x1 ;  /* 0x0000004c35267211 */ /* 0x080fe200078a08ff */
[----:B-1----:R-:W-:Y:S01]  /*4710*/  STG.E.U16 desc[UR10][R8.64], R90 ;  /* 0x0000005a08007986 */ /* 0x002fe2000c10150a */
[----:B------:R-:W-:Y:S02]  /*4720*/  LEA R42, P6, R57, R76, 0x1 ;  /* 0x0000004c392a7211 */ /* 0x000fe400078c08ff */
[-C--:B------:R-:W-:Y:S02]  /*4730*/  LEA.HI.X.SX32 R39, R53, R98.reuse, 0x1, P5 ;  /* 0x0000006235277211 */ /* 0x080fe400028f0eff */
[----:B------:R-:W-:Y:S02]  /*4740*/  LEA.HI.X.SX32 R53, R61, R98, 0x1, P4 ;  /* 0x000000623d357211 */ /* 0x000fe400020f0eff */
[-C--:B------:R-:W-:Y:S02]  /*4750*/  LEA R60, P4, R67, R76.reuse, 0x1 ;  /* 0x0000004c433c7211 */ /* 0x080fe400078808ff */
[----:B------:R-:W-:-:S02]  /*4760*/  LEA R46, P5, R59, R76, 0x1 ;  /* 0x0000004c3b2e7211 */ /* 0x000fc400078a08ff */
[----:B------:R-:W-:Y:S02]  /*4770*/  LEA.HI.X.SX32 R61, R67, R98, 0x1, P4 ;  /* 0x00000062433d7211 */ /* 0x000fe400020f0eff */
[----:B------:R-:W-:Y:S02]  /*4780*/  LEA R66, P4, R73, R76, 0x1 ;  /* 0x0000004c49427211 */ /* 0x000fe400078808ff */
[-C--:B------:R-:W-:Y:S01]  /*4790*/  LEA.HI.X.SX32 R43, R57, R98.reuse, 0x1, P6 ;  /* 0x00000062392b7211 */ /* 0x080fe200030f0eff */
[----:B0-----:R0:W-:Y:S01]  /*47a0*/  STG.E.U16 desc[UR10][R10.64], R94 ;  /* 0x0000005e0a007986 */ /* 0x0011e2000c10150a */
[----:B------:R-:W-:Y:S02]  /*47b0*/  LEA.HI.X.SX32 R67, R73, R98, 0x1, P4 ;  /* 0x0000006249437211 */ /* 0x000fe400020f0eff */
[----:B------:R-:W-:Y:S01]  /*47c0*/  LEA R72, P4, R87, R76, 0x1 ;  /* 0x0000004c57487211 */ /* 0x000fe200078808ff */
[----:B------:R1:W-:Y:S01]  /*47d0*/  STG.E.U16 desc[UR10][R6.64], R92 ;  /* 0x0000005c06007986 */ /* 0x0003e2000c10150a */
[----:B----4-:R-:W-:-:S02]  /*47e0*/  PRMT R2, R94, 0x7632, R2 ;  /* 0x000076325e027816 */ /* 0x010fc40000000002 */
[----:B------:R-:W-:Y:S01]  /*47f0*/  LEA.HI.X.SX32 R73, R87, R98, 0x1, P4 ;  /* 0x0000006257497211 */ /* 0x000fe200020f0eff */
[----:B--2---:R2:W-:Y:S01]  /*4800*/  STG.E.U16 desc[UR10][R12.64], R44 ;  /* 0x0000002c0c007986 */ /* 0x0045e2000c10150a */
[----:B------:R-:W-:Y:S02]  /*4810*/  FSETP.NEU.AND P4, PT, R4, RZ, PT ;  /* 0x000000ff0400720b */ /* 0x000fe40003f8d000 */
[----:B------:R-:W-:Y:S02]  /*4820*/  LEA R56, P6, R63, R76, 0x1 ;  /* 0x0000004c3f387211 */ /* 0x000fe400078c08ff */
[----:B0-----:R-:W-:Y:S02]  /*4830*/  PRMT R11, R90, 0x7632, R11 ;  /* 0x000076325a0b7816 */ /* 0x001fe4000000000b */
[----:B------:R-:W-:Y:S01]  /*4840*/  LEA.HI.X.SX32 R47, R59, R98, 0x1, P5 ;  /* 0x000000623b2f7211 */ /* 0x000fe200028f0eff */
[----:B---3--:R0:W-:Y:S01]  /*4850*/  STG.E.U16 desc[UR10][R14.64], R50 ;  /* 0x000000320e007986 */ /* 0x0081e2000c10150a */
[----:B------:R-:W-:Y:S01]  /*4860*/  PRMT R4, R44, 0x7632, R4 ;  /* 0x000076322c047816 */ /* 0x000fe20000000004 */
[----:B-1----:R-:W1:Y:S01]  /*4870*/  LDC.64 R6, c[0x0][0x3a0] ;  /* 0x0000e800ff067b82 */ /* 0x002e620000000a00 */
[----:B------:R-:W-:Y:S01]  /*4880*/  LEA R58, P5, R65, R76, 0x1 ;  /* 0x0000004c413a7211 */ /* 0x000fe200078a08ff */
[----:B------:R3:W-:Y:S01]  /*4890*/  STG.E.U16 desc[UR10][R16.64], R48 ;  /* 0x0000003010007986 */ /* 0x0007e2000c10150a */
[----:B--2---:R-:W-:-:S02]  /*48a0*/  PRMT R13, R92, 0x7632, R13 ;  /* 0x000076325c0d7816 */ /* 0x004fc4000000000d */
[----:B------:R-:W-:Y:S01]  /*48b0*/  LEA.HI.X.SX32 R57, R63, R98, 0x1, P6 ;  /* 0x000000623f397211 */ /* 0x000fe200030f0eff */
[----:B-----5:R2:W-:Y:S01]  /*48c0*/  STG.E.U16 desc[UR10][R18.64], R54 ;  /* 0x0000003612007986 */ /* 0x0205e2000c10150a */
[----:B------:R-:W-:Y:S02]  /*48d0*/  LEA R62, P6, R69, R76, 0x1 ;  /* 0x0000004c453e7211 */ /* 0x000fe400078c08ff */
[----:B------:R-:W-:Y:S01]  /*48e0*/  LEA.HI.X.SX32 R59, R65, R98, 0x1, P5 ;  /* 0x00000062413b7211 */ /* 0x000fe200028f0eff */
[----:B------:R-:W-:Y:S01]  /*48f0*/  STG.E.U16 desc[UR10][R20.64], R96 ;  /* 0x0000006014007986 */ /* 0x000fe2000c10150a */
[----:B0-----:R-:W-:Y:S02]  /*4900*/  PRMT R15, R50, 0x7632, R15 ;  /* 0x00007632320f7816 */ /* 0x001fe4000000000f */
[----:B------:R-:W-:Y:S01]  /*4910*/  LEA R64, P5, R71, R76, 0x1 ;  /* 0x0000004c47407211 */ /* 0x000fe200078a08ff */
[----:B------:R-:W-:Y:S01]  /*4920*/  STG.E.U16 desc[UR10][R22.64], R11 ;  /* 0x0000000b16007986 */ /* 0x000fe2000c10150a */
[----:B---3--:R-:W-:-:S02]  /*4930*/  PRMT R16, R48, 0x7632, R16 ;  /* 0x0000763230107816 */ /* 0x008fc40000000010 */
[----:B------:R-:W-:Y:S01]  /*4940*/  PRMT R17, R54, 0x7632, R17 ;  /* 0x0000763236117816 */ /* 0x000fe20000000011 */
[----:B------:R0:W-:Y:S01]  /*4950*/  STG.E.U16 desc[UR10][R24.64], R2 ;  /* 0x0000000218007986 */ /* 0x0001e2000c10150a */
[----:B--2---:R-:W-:Y:S02]  /*4960*/  PRMT R18, R96, 0x7632, R18 ;  /* 0x0000763260127816 */ /* 0x004fe40000000012 */
[----:B------:R-:W-:Y:S01]  /*4970*/  LEA.HI.X.SX32 R63, R69, R98, 0x1, P6 ;  /* 0x00000062453f7211 */ /* 0x000fe200030f0eff */
[----:B------:R-:W-:Y:S01]  /*4980*/  STG.E.U16 desc[UR10][R26.64], R13 ;  /* 0x0000000d1a007986 */ /* 0x000fe2000c10150a */
[----:B------:R-:W-:Y:S02]  /*4990*/  LEA R68, P6, R75, R76, 0x1 ;  /* 0x0000004c4b447211 */ /* 0x000fe400078c08ff */
[----:B------:R-:W-:Y:S01]  /*49a0*/  LEA.HI.X.SX32 R65, R71, R98, 0x1, P5 ;  /* 0x0000006247417211 */ /* 0x000fe200028f0eff */
[----:B------:R2:W-:Y:S01]  /*49b0*/  STG.E.U16 desc[UR10][R28.64], R4 ;  /* 0x000000041c007986 */ /* 0x0005e2000c10150a */
[----:B------:R-:W-:-:S02]  /*49c0*/  LEA R70, P5, R77, R76, 0x1 ;  /* 0x0000004c4d467211 */ /* 0x000fc400078a08ff */
[----:B------:R-:W-:Y:S01]  /*49d0*/  LEA.HI.X.SX32 R69, R75, R98, 0x1, P6 ;  /* 0x000000624b457211 */ /* 0x000fe200030f0eff */
[----:B------:R3:W-:Y:S01]  /*49e0*/  STG.E.U16 desc[UR10][R30.64], R15 ;  /* 0x0000000f1e007986 */ /* 0x0007e2000c10150a */
[----:B0-----:R-:W-:Y:S02]  /*49f0*/  PRMT R2, R95, 0x7632, R2 ;  /* 0x000076325f027816 */ /* 0x001fe40000000002 */
[----:B------:R-:W-:Y:S01]  /*4a00*/  LEA R74, P6, R5, R76, 0x1 ;  /* 0x0000004c054a7211 */ /* 0x000fe200078c08ff */
[----:B------:R0:W-:Y:S01]  /*4a10*/  STG.E.U16 desc[UR10][R32.64], R16 ;  /* 0x0000001020007986 */ /* 0x0001e2000c10150a */
[----:B------:R-:W-:Y:S02]  /*4a20*/  LEA.HI.X.SX32 R71, R77, R98, 0x1, P5 ;  /* 0x000000624d477211 */ /* 0x000fe400028f0eff */
[----:B------:R-:W-:Y:S01]  /*4a30*/  LEA R76, P5, R86, R76, 0x1 ;  /* 0x0000004c564c7211 */ /* 0x000fe200078a08ff */
[----:B------:R4:W-:Y:S01]  /*4a40*/  STG.E.U16 desc[UR10][R34.64], R17 ;  /* 0x0000001122007986 */ /* 0x0009e2000c10150a */
[----:B--2---:R-:W-:-:S02]  /*4a50*/  PRMT R4, R45, 0x7632, R4 ;  /* 0x000076322d047816 */ /* 0x004fc40000000004 */
[-C--:B------:R-:W-:Y:S01]  /*4a60*/  LEA.HI.X.SX32 R75, R5, R98.reuse, 0x1, P6 ;  /* 0x00000062054b7211 */ /* 0x080fe200030f0eff */
[----:B------:R2:W-:Y:S01]  /*4a70*/  STG.E.U16 desc[UR10][R36.64], R18 ;  /* 0x0000001224007986 */ /* 0x0005e2000c10150a */
[----:B---3--:R-:W-:Y:S02]  /*4a80*/  PRMT R31, R91, 0x7632, R31 ;  /* 0x000076325b1f7816 */ /* 0x008fe4000000001f */
[----:B------:R-:W-:Y:S01]  /*4a90*/  LEA.HI.X.SX32 R77, R86, R98, 0x1, P5 ;  /* 0x00000062564d7211 */ /* 0x000fe200028f0eff */
[----:B------:R3:W-:Y:S01]  /*4aa0*/  STG.E.U16 desc[UR10][R38.64], R91 ;  /* 0x0000005b26007986 */ /* 0x0007e2000c10150a */
[----:B0-----:R-:W-:Y:S02]  /*4ab0*/  PRMT R33, R93, 0x7632, R33 ;  /* 0x000076325d217816 */ /* 0x001fe40000000021 */
[----:B------:R-:W-:Y:S01]  /*4ac0*/  FSEL R78, R78, -INF , P3 ;  /* 0xff8000004e4e7808 */ /* 0x000fe20001800000 */
[----:B------:R-:W-:Y:S01]  /*4ad0*/  STG.E.U16 desc[UR10][R40.64], R95 ;  /* 0x0000005f28007986 */ /* 0x000fe2000c10150a */
[----:B----4-:R-:W-:-:S02]  /*4ae0*/  PRMT R35, R51, 0x7632, R35 ;  /* 0x0000763233237816 */ /* 0x010fc40000000023 */
[----:B------:R-:W-:Y:S01]  /*4af0*/  FSEL R79, R79, -INF , P2 ;  /* 0xff8000004f4f7808 */ /* 0x000fe20001000000 */
[----:B------:R-:W-:Y:S01]  /*4b00*/  STG.E.U16 desc[UR10][R42.64], R93 ;  /* 0x0000005d2a007986 */ /* 0x000fe2000c10150a */
[----:B--2---:R-:W-:Y:S01]  /*4b10*/  PRMT R36, R49, 0x7632, R36 ;  /* 0x0000763231247816 */ /* 0x004fe20000000024 */
[----:B------:R-:W-:Y:S01]  /*4b20*/  FFMA R8, R78, 0.69314718246459960938, R81 ;  /* 0x3f3172184e087823 */ /* 0x000fe20000000051 */
[----:B------:R-:W-:Y:S01]  /*4b30*/  PRMT R37, R55, 0x7632, R37 ;  /* 0x0000763237257816 */ /* 0x000fe20000000025 */
[----:B------:R-:W-:Y:S01]  /*4b40*/  STG.E.U16 desc[UR10][R46.64], R45 ;  /* 0x0000002d2e007986 */ /* 0x000fe2000c10150a */
[----:B---3--:R-:W-:Y:S01]  /*4b50*/  PRMT R38, R97, 0x7632, R38 ;  /* 0x0000763261267816 */ /* 0x008fe20000000026 */
[----:B------:R-:W-:Y:S01]  /*4b60*/  FFMA R9, R79, 0.69314718246459960938, R80 ;  /* 0x3f3172184f097823 */ /* 0x000fe20000000050 */
[----:B------:R-:W-:Y:S01]  /*4b70*/  FSEL R5, R82, -INF , P1 ;  /* 0xff80000052057808 */ /* 0x000fe20000800000 */
[----:B------:R-:W-:Y:S01]  /*4b80*/  STG.E.U16 desc[UR10][R52.64], R51 ;  /* 0x0000003334007986 */ /* 0x000fe2000c10150a */
[----:B------:R-:W-:-:S03]  /*4b90*/  LOP3.LUT R0, R0, 0x70, RZ, 0xc0, !PT ;  /* 0x0000007000007812 */ /* 0x000fc600078ec0ff */
[----:B------:R-:W-:Y:S01]  /*4ba0*/  STG.E.U16 desc[UR10][R56.64], R49 ;  /* 0x0000003138007986 */ /* 0x000fe2000c10150a */
[----:B------:R-:W-:Y:S01]  /*4bb0*/  FFMA R10, R5, 0.69314718246459960938, R84 ;  /* 0x3f317218050a7823 */ /* 0x000fe20000000054 */
[C---:B------:R-:W-:Y:S02]  /*4bc0*/  IMAD.SHL.U32 R5, R88.reuse, 0x4, RZ ;  /* 0x0000000458057824 */ /* 0x040fe400078e00ff */
[----:B------:R-:W-:Y:S01]  /*4bd0*/  STG.E.U16 desc[UR10][R58.64], R55 ;  /* 0x000000373a007986 */ /* 0x000fe2000c10150a */
[----:B------:R-:W-:-:S03]  /*4be0*/  IMAD.HI R88, R88, 0x4, RZ ;  /* 0x0000000458587827 */ /* 0x000fc600078e02ff */
[----:B------:R-:W-:Y:S04]  /*4bf0*/  STG.E.U16 desc[UR10][R60.64], R97 ;  /* 0x000000613c007986 */ /* 0x000fe8000c10150a */
[----:B------:R-:W-:Y:S04]  /*4c00*/  STG.E.U16 desc[UR10][R62.64], R31 ;  /* 0x0000001f3e007986 */ /* 0x000fe8000c10150a */
[----:B------:R0:W-:Y:S04]  /*4c10*/  STG.E.U16 desc[UR10][R64.64], R2 ;  /* 0x0000000240007986 */ /* 0x0001e8000c10150a */
[----:B------:R-:W-:Y:S04]  /*4c20*/  STG.E.U16 desc[UR10][R66.64], R33 ;  /* 0x0000002142007986 */ /* 0x000fe8000c10150a */
[----:B------:R1:W-:Y:S04]  /*4c30*/  STG.E.U16 desc[UR10][R68.64], R4 ;  /* 0x0000000444007986 */ /* 0x0003e8000c10150a */
[----:B------:R2:W-:Y:S01]  /*4c40*/  STG.E.U16 desc[UR10][R70.64], R35 ;  /* 0x0000002346007986 */ /* 0x0005e2000c10150a */
[----:B0-----:R-:W-:-:S03]  /*4c50*/  FSEL R2, R83, -INF , P4 ;  /* 0xff80000053027808 */ /* 0x001fc60002000000 */
[----:B------:R2:W-:Y:S02]  /*4c60*/  STG.E.U16 desc[UR10][R72.64], R36 ;  /* 0x0000002448007986 */ /* 0x0005e4000c10150a */
[----:B------:R-:W-:Y:S02]  /*4c70*/  FFMA R11, R2, 0.69314718246459960938, R85 ;  /* 0x3f317218020b7823 */ /* 0x000fe40000000055 */
[----:B------:R2:W-:Y:S01]  /*4c80*/  STG.E.U16 desc[UR10][R74.64], R37 ;  /* 0x000000254a007986 */ /* 0x0005e2000c10150a */
[----:B-1----:R-:W-:-:S03]  /*4c90*/  IADD3 R4, P1, P2, R5, UR7, R6 ;  /* 0x0000000705047c10 */ /* 0x002fc6000fa3e006 */
[----:B------:R2:W-:Y:S01]  /*4ca0*/  STG.E.U16 desc[UR10][R76.64], R38 ;  /* 0x000000264c007986 */ /* 0x0005e2000c10150a */
[----:B------:R-:W-:Y:S01]  /*4cb0*/  IADD3.X R5, PT, PT, R88, UR5, R7, P1, P2 ;  /* 0x0000000558057c10 */ /* 0x000fe20008fe4407 */
[----:B------:R-:W-:Y:S06]  /*4cc0*/  BAR.SYNC.DEFER_BLOCKING 0x0 ;  /* 0x0000000000007b1d */ /* 0x000fec0000010000 */
[----:B------:R2:W-:Y:S02]  /*4cd0*/  STS.128 [R0+UR6], R8 ;  /* 0x0000000800007988 */ /* 0x0005e40008000c06 */
[----:B------:R-:W-:Y:S06]  /*4ce0*/  BAR.SYNC.DEFER_BLOCKING 0x0 ;  /* 0x0000000000007b1d */ /* 0x000fec0000010000 */
[----:B------:R-:W-:Y:S05]  /*4cf0*/  @P0 EXIT ;  /* 0x000000000000094d */ /* 0x000fea0003800000 */
[----:B------:R-:W0:Y:S04]  /*4d00*/  LDS R3, [R3] ;  /* 0x0000000003037984 */ /* 0x000e280000000800 */
[----:B0-----:R-:W-:Y:S01]  /*4d10*/  STG.E desc[UR10][R4.64], R3 ;  /* 0x0000000304007986 */ /* 0x001fe2000c10190a */
[----:B------:R-:W-:Y:S05]  /*4d20*/  EXIT ;  /* 0x000000000000794d */ /* 0x000fea0003800000 */
.L_x_2:
[----:B------:R-:W-:-:S00]  /*4d30*/  BRA `(.L_x_2) ;  /* 0xfffffffc00fc7947 */ /* 0x000fc0000383ffff */
[----:B------:R-:W-:-:S00]  /*4d40*/  NOP ;  /* 0x0000000000007918 */ /* 0x000fc00000000000 */
        /* <DEDUP_REMOVED lines=11> */
.L_x_3:


//--------------------- .nv.global.init           --------------------------
	.section	.nv.global.init,"aw",@progbits
.nv.global.init:
	.type		_$_str,@object
	.size		_$_str,(.L_0 - _$_str)
_$_str:
        /*0000*/ 	.byte	0x5f, 0x5f, 0x43, 0x55, 0x44, 0x41, 0x5f, 0x46, 0x54, 0x5a, 0x00
.L_0:


//--------------------- .nv.shared.attn_fwd       --------------------------
	.section	.nv.shared.attn_fwd,"aw",@nobits
	.sectionflags	@""
	.align	16
	.zero		1024


//--------------------- .nv.shared.reserved.0     --------------------------
	.section	.nv.shared.reserved.0,"aw",@nobits
	.weak		__nv_reservedSMEM_offset_0_alias
	.size		__nv_reservedSMEM_offset_0_alias, 0, 64
	.other		__nv_reservedSMEM_offset_0_alias,@"STO_CUDA_RESERVED_SHARED STV_DEFAULT"
__nv_reservedSMEM_offset_0_alias:
	.zero		0
	.zero		64


//--------------------- .nv.constant0.attn_fwd    --------------------------
	.section	.nv.constant0.attn_fwd,"a",@progbits
	.sectionflags	@""
	.align	4
.nv.constant0.attn_fwd:
	.zero		1032


//--------------------- SYMBOLS --------------------------

	.type		.nv.reservedSmem.offset0,@object
	.size		.nv.reservedSmem.offset0,0x4
	.type		.nv.reservedSmem.cap,@object
	.size		.nv.reservedSmem.cap,0x4
